//
// Generated by NVIDIA NVVM Compiler
//
// Compiler Build ID: CL-36424714
// Cuda compilation tools, release 13.0, V13.0.88
// Based on NVVM 20.0.0
//

.version 9.0
.target sm_100
.address_size 64

	// .globl	_ZN3x863gpu13m4ri_multiplyEPKjjjS2_jjPjPKbj

.visible .entry _ZN3x863gpu13m4ri_multiplyEPKjjjS2_jjPjPKbj(
	.param .u64 .ptr .align 1 _ZN3x863gpu13m4ri_multiplyEPKjjjS2_jjPjPKbj_param_0,
	.param .u32 _ZN3x863gpu13m4ri_multiplyEPKjjjS2_jjPjPKbj_param_1,
	.param .u32 _ZN3x863gpu13m4ri_multiplyEPKjjjS2_jjPjPKbj_param_2,
	.param .u64 .ptr .align 1 _ZN3x863gpu13m4ri_multiplyEPKjjjS2_jjPjPKbj_param_3,
	.param .u32 _ZN3x863gpu13m4ri_multiplyEPKjjjS2_jjPjPKbj_param_4,
	.param .u32 _ZN3x863gpu13m4ri_multiplyEPKjjjS2_jjPjPKbj_param_5,
	.param .u64 .ptr .align 1 _ZN3x863gpu13m4ri_multiplyEPKjjjS2_jjPjPKbj_param_6,
	.param .u64 .ptr .align 1 _ZN3x863gpu13m4ri_multiplyEPKjjjS2_jjPjPKbj_param_7,
	.param .u32 _ZN3x863gpu13m4ri_multiplyEPKjjjS2_jjPjPKbj_param_8
)
{
	.reg .pred 	%p<48>;
	.reg .b16 	%rs<41>;
	.reg .b32 	%r<450>;
	.reg .b64 	%rd<139>;

	ld.param.u64 	%rd7, [_ZN3x863gpu13m4ri_multiplyEPKjjjS2_jjPjPKbj_param_0];
	ld.param.u32 	%r93, [_ZN3x863gpu13m4ri_multiplyEPKjjjS2_jjPjPKbj_param_1];
	ld.param.u32 	%r89, [_ZN3x863gpu13m4ri_multiplyEPKjjjS2_jjPjPKbj_param_2];
	ld.param.u32 	%r90, [_ZN3x863gpu13m4ri_multiplyEPKjjjS2_jjPjPKbj_param_4];
	ld.param.u64 	%rd8, [_ZN3x863gpu13m4ri_multiplyEPKjjjS2_jjPjPKbj_param_6];
	ld.param.u32 	%r92, [_ZN3x863gpu13m4ri_multiplyEPKjjjS2_jjPjPKbj_param_8];
	cvta.to.global.u64 	%rd1, %rd7;
	cvta.to.global.u64 	%rd2, %rd8;
	mov.u32 	%r94, %tid.x;
	mov.u32 	%r95, %ctaid.x;
	mov.u32 	%r96, %ntid.x;
	mad.lo.s32 	%r1, %r95, %r96, %r94;
	setp.ge.u32 	%p9, %r1, %r93;
	setp.eq.s32 	%p10, %r90, 0;
	or.pred  	%p11, %p9, %p10;
	@%p11 bra 	$L__BB0_29;
	ld.param.u32 	%r422, [_ZN3x863gpu13m4ri_multiplyEPKjjjS2_jjPjPKbj_param_5];
	div.u32 	%r2, %r422, %r92;
	setp.gt.u32 	%p12, %r92, %r422;
	mul.lo.s32 	%r3, %r89, %r1;
	mov.b32 	%r97, -1;
	shl.b32 	%r98, %r97, %r92;
	not.b32 	%r4, %r98;
	mul.lo.s32 	%r5, %r90, %r1;
	@%p12 bra 	$L__BB0_16;
	max.u32 	%r100, %r2, 1;
	and.b32  	%r6, %r100, 7;
	and.b32  	%r7, %r100, -8;
	and.b32  	%r8, %r100, 3;
	and.b32  	%r9, %r100, 1;
	shl.b32 	%r10, %r92, 1;
	mul.lo.s32 	%r11, %r92, 3;
	shl.b32 	%r12, %r92, 2;
	mul.lo.s32 	%r13, %r92, 5;
	mul.lo.s32 	%r14, %r92, 6;
	mul.lo.s32 	%r15, %r92, 7;
	mov.b32 	%r429, 0;
$L__BB0_3:
	ld.param.u32 	%r423, [_ZN3x863gpu13m4ri_multiplyEPKjjjS2_jjPjPKbj_param_5];
	setp.lt.u32 	%p14, %r2, 8;
	mul.lo.s32 	%r31, %r429, %r423;
	mov.b16 	%rs38, 0;
	mov.b32 	%r448, 0;
	@%p14 bra 	$L__BB0_6;
	add.s32 	%r437, %r92, %r3;
	add.s32 	%r436, %r3, %r10;
	add.s32 	%r435, %r3, %r11;
	add.s32 	%r434, %r3, %r12;
	neg.s32 	%r446, %r7;
	add.s32 	%r433, %r3, %r13;
	add.s32 	%r432, %r3, %r14;
	add.s32 	%r431, %r3, %r15;
	add.s32 	%r445, %r92, %r31;
	add.s32 	%r444, %r10, %r31;
	add.s32 	%r443, %r11, %r31;
	add.s32 	%r442, %r12, %r31;
	add.s32 	%r441, %r13, %r31;
	add.s32 	%r440, %r14, %r31;
	add.s32 	%r439, %r15, %r31;
	mov.b16 	%rs38, 0;
	mov.u32 	%r430, %r3;
	mov.u32 	%r438, %r31;
$L__BB0_5:
	.pragma "nounroll";
	ld.param.u64 	%rd137, [_ZN3x863gpu13m4ri_multiplyEPKjjjS2_jjPjPKbj_param_7];
	ld.param.u64 	%rd135, [_ZN3x863gpu13m4ri_multiplyEPKjjjS2_jjPjPKbj_param_3];
	shr.u32 	%r102, %r430, 5;
	shr.u32 	%r103, %r438, 5;
	and.b32  	%r104, %r430, 31;
	and.b32  	%r105, %r438, 31;
	mul.wide.u32 	%rd9, %r102, 4;
	add.s64 	%rd10, %rd1, %rd9;
	ld.global.u32 	%r106, [%rd10];
	shr.u32 	%r107, %r106, %r104;
	and.b32  	%r108, %r107, %r4;
	cvta.to.global.u64 	%rd11, %rd135;
	mul.wide.u32 	%rd12, %r103, 4;
	add.s64 	%rd13, %rd11, %rd12;
	ld.global.u32 	%r109, [%rd13];
	shr.u32 	%r110, %r109, %r105;
	and.b32  	%r111, %r110, %r4;
	shl.b32 	%r112, %r108, %r92;
	add.s32 	%r113, %r112, %r111;
	cvt.u64.u32 	%rd14, %r113;
	cvta.to.global.u64 	%rd15, %rd137;
	add.s64 	%rd16, %rd15, %rd14;
	ld.global.u8 	%rs10, [%rd16];
	and.b16  	%rs11, %rs38, 255;
	setp.ne.s16 	%p15, %rs11, %rs10;
	selp.u16 	%rs12, 1, 0, %p15;
	shr.u32 	%r114, %r437, 5;
	shr.u32 	%r115, %r445, 5;
	and.b32  	%r116, %r437, 31;
	and.b32  	%r117, %r445, 31;
	mul.wide.u32 	%rd17, %r114, 4;
	add.s64 	%rd18, %rd1, %rd17;
	ld.global.u32 	%r118, [%rd18];
	shr.u32 	%r119, %r118, %r116;
	and.b32  	%r120, %r119, %r4;
	mul.wide.u32 	%rd19, %r115, 4;
	add.s64 	%rd20, %rd11, %rd19;
	ld.global.u32 	%r121, [%rd20];
	shr.u32 	%r122, %r121, %r117;
	and.b32  	%r123, %r122, %r4;
	shl.b32 	%r124, %r120, %r92;
	add.s32 	%r125, %r124, %r123;
	cvt.u64.u32 	%rd21, %r125;
	add.s64 	%rd22, %rd15, %rd21;
	ld.global.u8 	%rs13, [%rd22];
	setp.ne.s16 	%p16, %rs13, %rs12;
	selp.u16 	%rs14, 1, 0, %p16;
	shr.u32 	%r126, %r436, 5;
	shr.u32 	%r127, %r444, 5;
	and.b32  	%r128, %r436, 31;
	and.b32  	%r129, %r444, 31;
	mul.wide.u32 	%rd23, %r126, 4;
	add.s64 	%rd24, %rd1, %rd23;
	ld.global.u32 	%r130, [%rd24];
	shr.u32 	%r131, %r130, %r128;
	and.b32  	%r132, %r131, %r4;
	mul.wide.u32 	%rd25, %r127, 4;
	add.s64 	%rd26, %rd11, %rd25;
	ld.global.u32 	%r133, [%rd26];
	shr.u32 	%r134, %r133, %r129;
	and.b32  	%r135, %r134, %r4;
	shl.b32 	%r136, %r132, %r92;
	add.s32 	%r137, %r136, %r135;
	cvt.u64.u32 	%rd27, %r137;
	add.s64 	%rd28, %rd15, %rd27;
	ld.global.u8 	%rs15, [%rd28];
	setp.ne.s16 	%p17, %rs15, %rs14;
	selp.u16 	%rs16, 1, 0, %p17;
	shr.u32 	%r138, %r435, 5;
	shr.u32 	%r139, %r443, 5;
	and.b32  	%r140, %r435, 31;
	and.b32  	%r141, %r443, 31;
	mul.wide.u32 	%rd29, %r138, 4;
	add.s64 	%rd30, %rd1, %rd29;
	ld.global.u32 	%r142, [%rd30];
	shr.u32 	%r143, %r142, %r140;
	and.b32  	%r144, %r143, %r4;
	mul.wide.u32 	%rd31, %r139, 4;
	add.s64 	%rd32, %rd11, %rd31;
	ld.global.u32 	%r145, [%rd32];
	shr.u32 	%r146, %r145, %r141;
	and.b32  	%r147, %r146, %r4;
	shl.b32 	%r148, %r144, %r92;
	add.s32 	%r149, %r148, %r147;
	cvt.u64.u32 	%rd33, %r149;
	add.s64 	%rd34, %rd15, %rd33;
	ld.global.u8 	%rs17, [%rd34];
	setp.ne.s16 	%p18, %rs17, %rs16;
	selp.u16 	%rs18, 1, 0, %p18;
	shr.u32 	%r150, %r434, 5;
	shr.u32 	%r151, %r442, 5;
	and.b32  	%r152, %r434, 31;
	and.b32  	%r153, %r442, 31;
	mul.wide.u32 	%rd35, %r150, 4;
	add.s64 	%rd36, %rd1, %rd35;
	ld.global.u32 	%r154, [%rd36];
	shr.u32 	%r155, %r154, %r152;
	and.b32  	%r156, %r155, %r4;
	mul.wide.u32 	%rd37, %r151, 4;
	add.s64 	%rd38, %rd11, %rd37;
	ld.global.u32 	%r157, [%rd38];
	shr.u32 	%r158, %r157, %r153;
	and.b32  	%r159, %r158, %r4;
	shl.b32 	%r160, %r156, %r92;
	add.s32 	%r161, %r160, %r159;
	cvt.u64.u32 	%rd39, %r161;
	add.s64 	%rd40, %rd15, %rd39;
	ld.global.u8 	%rs19, [%rd40];
	setp.ne.s16 	%p19, %rs19, %rs18;
	selp.u16 	%rs20, 1, 0, %p19;
	shr.u32 	%r162, %r433, 5;
	shr.u32 	%r163, %r441, 5;
	and.b32  	%r164, %r433, 31;
	and.b32  	%r165, %r441, 31;
	mul.wide.u32 	%rd41, %r162, 4;
	add.s64 	%rd42, %rd1, %rd41;
	ld.global.u32 	%r166, [%rd42];
	shr.u32 	%r167, %r166, %r164;
	and.b32  	%r168, %r167, %r4;
	mul.wide.u32 	%rd43, %r163, 4;
	add.s64 	%rd44, %rd11, %rd43;
	ld.global.u32 	%r169, [%rd44];
	shr.u32 	%r170, %r169, %r165;
	and.b32  	%r171, %r170, %r4;
	shl.b32 	%r172, %r168, %r92;
	add.s32 	%r173, %r172, %r171;
	cvt.u64.u32 	%rd45, %r173;
	add.s64 	%rd46, %rd15, %rd45;
	ld.global.u8 	%rs21, [%rd46];
	setp.ne.s16 	%p20, %rs21, %rs20;
	selp.u16 	%rs22, 1, 0, %p20;
	shr.u32 	%r174, %r432, 5;
	shr.u32 	%r175, %r440, 5;
	and.b32  	%r176, %r432, 31;
	and.b32  	%r177, %r440, 31;
	mul.wide.u32 	%rd47, %r174, 4;
	add.s64 	%rd48, %rd1, %rd47;
	ld.global.u32 	%r178, [%rd48];
	shr.u32 	%r179, %r178, %r176;
	and.b32  	%r180, %r179, %r4;
	mul.wide.u32 	%rd49, %r175, 4;
	add.s64 	%rd50, %rd11, %rd49;
	ld.global.u32 	%r181, [%rd50];
	shr.u32 	%r182, %r181, %r177;
	and.b32  	%r183, %r182, %r4;
	shl.b32 	%r184, %r180, %r92;
	add.s32 	%r185, %r184, %r183;
	cvt.u64.u32 	%rd51, %r185;
	add.s64 	%rd52, %rd15, %rd51;
	ld.global.u8 	%rs23, [%rd52];
	setp.ne.s16 	%p21, %rs23, %rs22;
	selp.u16 	%rs24, 1, 0, %p21;
	shr.u32 	%r186, %r431, 5;
	shr.u32 	%r187, %r439, 5;
	and.b32  	%r188, %r431, 31;
	and.b32  	%r189, %r439, 31;
	mul.wide.u32 	%rd53, %r186, 4;
	add.s64 	%rd54, %rd1, %rd53;
	ld.global.u32 	%r190, [%rd54];
	shr.u32 	%r191, %r190, %r188;
	and.b32  	%r192, %r191, %r4;
	mul.wide.u32 	%rd55, %r187, 4;
	add.s64 	%rd56, %rd11, %rd55;
	ld.global.u32 	%r193, [%rd56];
	shr.u32 	%r194, %r193, %r189;
	and.b32  	%r195, %r194, %r4;
	shl.b32 	%r196, %r192, %r92;
	add.s32 	%r197, %r196, %r195;
	cvt.u64.u32 	%rd57, %r197;
	add.s64 	%rd58, %rd15, %rd57;
	ld.global.u8 	%rs25, [%rd58];
	setp.ne.s16 	%p47, %rs25, %rs24;
	selp.u16 	%rs38, 1, 0, %p47;
	add.s32 	%r446, %r446, 8;
	shl.b32 	%r198, %r92, 3;
	add.s32 	%r445, %r445, %r198;
	add.s32 	%r444, %r444, %r198;
	add.s32 	%r443, %r443, %r198;
	add.s32 	%r442, %r442, %r198;
	add.s32 	%r441, %r441, %r198;
	add.s32 	%r440, %r440, %r198;
	add.s32 	%r439, %r439, %r198;
	add.s32 	%r438, %r438, %r198;
	add.s32 	%r437, %r437, %r198;
	add.s32 	%r436, %r436, %r198;
	add.s32 	%r435, %r435, %r198;
	add.s32 	%r434, %r434, %r198;
	add.s32 	%r433, %r433, %r198;
	add.s32 	%r432, %r432, %r198;
	add.s32 	%r431, %r431, %r198;
	add.s32 	%r430, %r430, %r198;
	setp.ne.s32 	%p22, %r446, 0;
	mov.u32 	%r448, %r7;
	@%p22 bra 	$L__BB0_5;
$L__BB0_6:
	setp.eq.s32 	%p23, %r6, 0;
	@%p23 bra 	$L__BB0_14;
	ld.param.u64 	%rd138, [_ZN3x863gpu13m4ri_multiplyEPKjjjS2_jjPjPKbj_param_7];
	ld.param.u64 	%rd136, [_ZN3x863gpu13m4ri_multiplyEPKjjjS2_jjPjPKbj_param_3];
	cvta.to.global.u64 	%rd3, %rd138;
	cvta.to.global.u64 	%rd4, %rd136;
	setp.lt.u32 	%p25, %r6, 4;
	@%p25 bra 	$L__BB0_9;
	mul.lo.s32 	%r199, %r448, %r92;
	add.s32 	%r200, %r199, %r3;
	shr.u32 	%r201, %r200, 5;
	add.s32 	%r202, %r199, %r31;
	shr.u32 	%r203, %r202, 5;
	and.b32  	%r204, %r200, 31;
	and.b32  	%r205, %r202, 31;
	mul.wide.u32 	%rd59, %r201, 4;
	add.s64 	%rd60, %rd1, %rd59;
	ld.global.u32 	%r206, [%rd60];
	shr.u32 	%r207, %r206, %r204;
	and.b32  	%r208, %r207, %r4;
	mul.wide.u32 	%rd61, %r203, 4;
	add.s64 	%rd62, %rd4, %rd61;
	ld.global.u32 	%r209, [%rd62];
	shr.u32 	%r210, %r209, %r205;
	and.b32  	%r211, %r210, %r4;
	shl.b32 	%r212, %r208, %r92;
	add.s32 	%r213, %r212, %r211;
	cvt.u64.u32 	%rd63, %r213;
	add.s64 	%rd64, %rd3, %rd63;
	ld.global.u8 	%rs26, [%rd64];
	setp.ne.s16 	%p26, %rs38, %rs26;
	selp.u16 	%rs27, 1, 0, %p26;
	add.s32 	%r214, %r200, %r92;
	shr.u32 	%r215, %r214, 5;
	add.s32 	%r216, %r202, %r92;
	shr.u32 	%r217, %r216, 5;
	and.b32  	%r218, %r214, 31;
	and.b32  	%r219, %r216, 31;
	mul.wide.u32 	%rd65, %r215, 4;
	add.s64 	%rd66, %rd1, %rd65;
	ld.global.u32 	%r220, [%rd66];
	shr.u32 	%r221, %r220, %r218;
	and.b32  	%r222, %r221, %r4;
	mul.wide.u32 	%rd67, %r217, 4;
	add.s64 	%rd68, %rd4, %rd67;
	ld.global.u32 	%r223, [%rd68];
	shr.u32 	%r224, %r223, %r219;
	and.b32  	%r225, %r224, %r4;
	shl.b32 	%r226, %r222, %r92;
	add.s32 	%r227, %r226, %r225;
	cvt.u64.u32 	%rd69, %r227;
	add.s64 	%rd70, %rd3, %rd69;
	ld.global.u8 	%rs28, [%rd70];
	setp.ne.s16 	%p27, %rs28, %rs27;
	selp.u16 	%rs29, 1, 0, %p27;
	add.s32 	%r228, %r214, %r92;
	shr.u32 	%r229, %r228, 5;
	add.s32 	%r230, %r216, %r92;
	shr.u32 	%r231, %r230, 5;
	and.b32  	%r232, %r228, 31;
	and.b32  	%r233, %r230, 31;
	mul.wide.u32 	%rd71, %r229, 4;
	add.s64 	%rd72, %rd1, %rd71;
	ld.global.u32 	%r234, [%rd72];
	shr.u32 	%r235, %r234, %r232;
	and.b32  	%r236, %r235, %r4;
	mul.wide.u32 	%rd73, %r231, 4;
	add.s64 	%rd74, %rd4, %rd73;
	ld.global.u32 	%r237, [%rd74];
	shr.u32 	%r238, %r237, %r233;
	and.b32  	%r239, %r238, %r4;
	shl.b32 	%r240, %r236, %r92;
	add.s32 	%r241, %r240, %r239;
	cvt.u64.u32 	%rd75, %r241;
	add.s64 	%rd76, %rd3, %rd75;
	ld.global.u8 	%rs30, [%rd76];
	setp.ne.s16 	%p28, %rs30, %rs29;
	selp.u16 	%rs31, 1, 0, %p28;
	add.s32 	%r242, %r228, %r92;
	shr.u32 	%r243, %r242, 5;
	add.s32 	%r244, %r230, %r92;
	shr.u32 	%r245, %r244, 5;
	and.b32  	%r246, %r242, 31;
	and.b32  	%r247, %r244, 31;
	mul.wide.u32 	%rd77, %r243, 4;
	add.s64 	%rd78, %rd1, %rd77;
	ld.global.u32 	%r248, [%rd78];
	shr.u32 	%r249, %r248, %r246;
	and.b32  	%r250, %r249, %r4;
	mul.wide.u32 	%rd79, %r245, 4;
	add.s64 	%rd80, %rd4, %rd79;
	ld.global.u32 	%r251, [%rd80];
	shr.u32 	%r252, %r251, %r247;
	and.b32  	%r253, %r252, %r4;
	shl.b32 	%r254, %r250, %r92;
	add.s32 	%r255, %r254, %r253;
	cvt.u64.u32 	%rd81, %r255;
	add.s64 	%rd82, %rd3, %rd81;
	ld.global.u8 	%rs32, [%rd82];
	setp.ne.s16 	%p47, %rs32, %rs31;
	selp.u16 	%rs38, 1, 0, %p47;
	add.s32 	%r448, %r448, 4;
$L__BB0_9:
	setp.eq.s32 	%p30, %r8, 0;
	@%p30 bra 	$L__BB0_14;
	setp.eq.s32 	%p31, %r8, 1;
	@%p31 bra 	$L__BB0_12;
	mul.lo.s32 	%r256, %r448, %r92;
	add.s32 	%r257, %r256, %r3;
	shr.u32 	%r258, %r257, 5;
	add.s32 	%r259, %r256, %r31;
	shr.u32 	%r260, %r259, 5;
	and.b32  	%r261, %r257, 31;
	and.b32  	%r262, %r259, 31;
	mul.wide.u32 	%rd83, %r258, 4;
	add.s64 	%rd84, %rd1, %rd83;
	ld.global.u32 	%r263, [%rd84];
	shr.u32 	%r264, %r263, %r261;
	and.b32  	%r265, %r264, %r4;
	mul.wide.u32 	%rd85, %r260, 4;
	add.s64 	%rd86, %rd4, %rd85;
	ld.global.u32 	%r266, [%rd86];
	shr.u32 	%r267, %r266, %r262;
	and.b32  	%r268, %r267, %r4;
	shl.b32 	%r269, %r265, %r92;
	add.s32 	%r270, %r269, %r268;
	cvt.u64.u32 	%rd87, %r270;
	add.s64 	%rd88, %rd3, %rd87;
	ld.global.u8 	%rs33, [%rd88];
	setp.ne.s16 	%p32, %rs38, %rs33;
	selp.u16 	%rs34, 1, 0, %p32;
	add.s32 	%r271, %r257, %r92;
	shr.u32 	%r272, %r271, 5;
	add.s32 	%r273, %r259, %r92;
	shr.u32 	%r274, %r273, 5;
	and.b32  	%r275, %r271, 31;
	and.b32  	%r276, %r273, 31;
	mul.wide.u32 	%rd89, %r272, 4;
	add.s64 	%rd90, %rd1, %rd89;
	ld.global.u32 	%r277, [%rd90];
	shr.u32 	%r278, %r277, %r275;
	and.b32  	%r279, %r278, %r4;
	mul.wide.u32 	%rd91, %r274, 4;
	add.s64 	%rd92, %rd4, %rd91;
	ld.global.u32 	%r280, [%rd92];
	shr.u32 	%r281, %r280, %r276;
	and.b32  	%r282, %r281, %r4;
	shl.b32 	%r283, %r279, %r92;
	add.s32 	%r284, %r283, %r282;
	cvt.u64.u32 	%rd93, %r284;
	add.s64 	%rd94, %rd3, %rd93;
	ld.global.u8 	%rs35, [%rd94];
	setp.ne.s16 	%p47, %rs35, %rs34;
	selp.u16 	%rs38, 1, 0, %p47;
	add.s32 	%r448, %r448, 2;
$L__BB0_12:
	setp.eq.s32 	%p33, %r9, 0;
	@%p33 bra 	$L__BB0_14;
	mul.lo.s32 	%r285, %r448, %r92;
	add.s32 	%r286, %r285, %r3;
	shr.u32 	%r287, %r286, 5;
	add.s32 	%r288, %r285, %r31;
	shr.u32 	%r289, %r288, 5;
	and.b32  	%r290, %r286, 31;
	and.b32  	%r291, %r288, 31;
	mul.wide.u32 	%rd95, %r287, 4;
	add.s64 	%rd96, %rd1, %rd95;
	ld.global.u32 	%r292, [%rd96];
	shr.u32 	%r293, %r292, %r290;
	and.b32  	%r294, %r293, %r4;
	mul.wide.u32 	%rd97, %r289, 4;
	add.s64 	%rd98, %rd4, %rd97;
	ld.global.u32 	%r295, [%rd98];
	shr.u32 	%r296, %r295, %r291;
	and.b32  	%r297, %r296, %r4;
	shl.b32 	%r298, %r294, %r92;
	add.s32 	%r299, %r298, %r297;
	cvt.u64.u32 	%rd99, %r299;
	add.s64 	%rd100, %rd3, %rd99;
	ld.global.u8 	%rs36, [%rd100];
	setp.ne.s16 	%p47, %rs38, %rs36;
$L__BB0_14:
	add.s32 	%r86, %r429, %r5;
	shr.u32 	%r87, %r86, 5;
	not.pred 	%p34, %p47;
	@%p34 bra 	$L__BB0_27;
	mul.wide.u32 	%rd103, %r87, 4;
	add.s64 	%rd104, %rd2, %rd103;
	ld.global.u32 	%r306, [%rd104];
	and.b32  	%r307, %r86, 31;
	mov.b32 	%r308, 1;
	shl.b32 	%r309, %r308, %r307;
	or.b32  	%r310, %r306, %r309;
	st.global.u32 	[%rd104], %r310;
	bra.uni 	$L__BB0_28;
$L__BB0_16:
	add.s32 	%r312, %r90, -1;
	and.b32  	%r16, %r90, 7;
	setp.lt.u32 	%p36, %r312, 7;
	mov.b32 	%r427, 0;
	@%p36 bra 	$L__BB0_19;
	and.b32  	%r427, %r90, -8;
	neg.s32 	%r425, %r427;
	add.s32 	%r424, %r5, 3;
$L__BB0_18:
	.pragma "nounroll";
	add.s32 	%r313, %r424, -3;
	shr.u32 	%r314, %r313, 5;
	mul.wide.u32 	%rd105, %r314, 4;
	add.s64 	%rd106, %rd2, %rd105;
	ld.global.u32 	%r315, [%rd106];
	and.b32  	%r316, %r313, 31;
	mov.b32 	%r317, 1;
	shl.b32 	%r318, %r317, %r316;
	not.b32 	%r319, %r318;
	and.b32  	%r320, %r315, %r319;
	st.global.u32 	[%rd106], %r320;
	add.s32 	%r321, %r424, -2;
	shr.u32 	%r322, %r321, 5;
	mul.wide.u32 	%rd107, %r322, 4;
	add.s64 	%rd108, %rd2, %rd107;
	ld.global.u32 	%r323, [%rd108];
	and.b32  	%r324, %r321, 31;
	shl.b32 	%r325, %r317, %r324;
	not.b32 	%r326, %r325;
	and.b32  	%r327, %r323, %r326;
	st.global.u32 	[%rd108], %r327;
	add.s32 	%r328, %r424, -1;
	shr.u32 	%r329, %r328, 5;
	mul.wide.u32 	%rd109, %r329, 4;
	add.s64 	%rd110, %rd2, %rd109;
	ld.global.u32 	%r330, [%rd110];
	and.b32  	%r331, %r328, 31;
	shl.b32 	%r332, %r317, %r331;
	not.b32 	%r333, %r332;
	and.b32  	%r334, %r330, %r333;
	st.global.u32 	[%rd110], %r334;
	add.s32 	%r335, %r424, 4;
	shr.u32 	%r336, %r424, 5;
	mul.wide.u32 	%rd111, %r336, 4;
	add.s64 	%rd112, %rd2, %rd111;
	ld.global.u32 	%r337, [%rd112];
	and.b32  	%r338, %r424, 31;
	shl.b32 	%r339, %r317, %r338;
	not.b32 	%r340, %r339;
	and.b32  	%r341, %r337, %r340;
	st.global.u32 	[%rd112], %r341;
	add.s32 	%r342, %r424, 1;
	shr.u32 	%r343, %r342, 5;
	mul.wide.u32 	%rd113, %r343, 4;
	add.s64 	%rd114, %rd2, %rd113;
	ld.global.u32 	%r344, [%rd114];
	and.b32  	%r345, %r342, 31;
	shl.b32 	%r346, %r317, %r345;
	not.b32 	%r347, %r346;
	and.b32  	%r348, %r344, %r347;
	st.global.u32 	[%rd114], %r348;
	add.s32 	%r349, %r424, 2;
	shr.u32 	%r350, %r349, 5;
	mul.wide.u32 	%rd115, %r350, 4;
	add.s64 	%rd116, %rd2, %rd115;
	ld.global.u32 	%r351, [%rd116];
	and.b32  	%r352, %r349, 31;
	shl.b32 	%r353, %r317, %r352;
	not.b32 	%r354, %r353;
	and.b32  	%r355, %r351, %r354;
	st.global.u32 	[%rd116], %r355;
	add.s32 	%r356, %r424, 3;
	shr.u32 	%r357, %r356, 5;
	mul.wide.u32 	%rd117, %r357, 4;
	add.s64 	%rd118, %rd2, %rd117;
	ld.global.u32 	%r358, [%rd118];
	and.b32  	%r359, %r356, 31;
	shl.b32 	%r360, %r317, %r359;
	not.b32 	%r361, %r360;
	and.b32  	%r362, %r358, %r361;
	st.global.u32 	[%rd118], %r362;
	shr.u32 	%r363, %r335, 5;
	mul.wide.u32 	%rd119, %r363, 4;
	add.s64 	%rd120, %rd2, %rd119;
	ld.global.u32 	%r364, [%rd120];
	and.b32  	%r365, %r335, 31;
	shl.b32 	%r366, %r317, %r365;
	not.b32 	%r367, %r366;
	and.b32  	%r368, %r364, %r367;
	st.global.u32 	[%rd120], %r368;
	add.s32 	%r425, %r425, 8;
	add.s32 	%r424, %r424, 8;
	setp.ne.s32 	%p37, %r425, 0;
	@%p37 bra 	$L__BB0_18;
$L__BB0_19:
	setp.eq.s32 	%p38, %r16, 0;
	@%p38 bra 	$L__BB0_29;
	and.b32  	%r25, %r90, 3;
	setp.lt.u32 	%p39, %r16, 4;
	@%p39 bra 	$L__BB0_22;
	add.s32 	%r369, %r427, %r5;
	shr.u32 	%r370, %r369, 5;
	mul.wide.u32 	%rd121, %r370, 4;
	add.s64 	%rd122, %rd2, %rd121;
	ld.global.u32 	%r371, [%rd122];
	and.b32  	%r372, %r369, 31;
	mov.b32 	%r373, 1;
	shl.b32 	%r374, %r373, %r372;
	not.b32 	%r375, %r374;
	and.b32  	%r376, %r371, %r375;
	st.global.u32 	[%rd122], %r376;
	add.s32 	%r377, %r369, 1;
	shr.u32 	%r378, %r377, 5;
	mul.wide.u32 	%rd123, %r378, 4;
	add.s64 	%rd124, %rd2, %rd123;
	ld.global.u32 	%r379, [%rd124];
	and.b32  	%r380, %r377, 31;
	shl.b32 	%r381, %r373, %r380;
	not.b32 	%r382, %r381;
	and.b32  	%r383, %r379, %r382;
	st.global.u32 	[%rd124], %r383;
	add.s32 	%r384, %r369, 2;
	shr.u32 	%r385, %r384, 5;
	mul.wide.u32 	%rd125, %r385, 4;
	add.s64 	%rd126, %rd2, %rd125;
	ld.global.u32 	%r386, [%rd126];
	and.b32  	%r387, %r384, 31;
	shl.b32 	%r388, %r373, %r387;
	not.b32 	%r389, %r388;
	and.b32  	%r390, %r386, %r389;
	st.global.u32 	[%rd126], %r390;
	add.s32 	%r391, %r369, 3;
	shr.u32 	%r392, %r391, 5;
	mul.wide.u32 	%rd127, %r392, 4;
	add.s64 	%rd128, %rd2, %rd127;
	ld.global.u32 	%r393, [%rd128];
	and.b32  	%r394, %r391, 31;
	shl.b32 	%r395, %r373, %r394;
	not.b32 	%r396, %r395;
	and.b32  	%r397, %r393, %r396;
	st.global.u32 	[%rd128], %r397;
	add.s32 	%r427, %r427, 4;
$L__BB0_22:
	setp.eq.s32 	%p40, %r25, 0;
	@%p40 bra 	$L__BB0_29;
	setp.eq.s32 	%p41, %r25, 1;
	@%p41 bra 	$L__BB0_25;
	add.s32 	%r398, %r427, %r5;
	shr.u32 	%r399, %r398, 5;
	mul.wide.u32 	%rd129, %r399, 4;
	add.s64 	%rd130, %rd2, %rd129;
	ld.global.u32 	%r400, [%rd130];
	and.b32  	%r401, %r398, 31;
	mov.b32 	%r402, 1;
	shl.b32 	%r403, %r402, %r401;
	not.b32 	%r404, %r403;
	and.b32  	%r405, %r400, %r404;
	st.global.u32 	[%rd130], %r405;
	add.s32 	%r406, %r398, 1;
	shr.u32 	%r407, %r406, 5;
	mul.wide.u32 	%rd131, %r407, 4;
	add.s64 	%rd132, %rd2, %rd131;
	ld.global.u32 	%r408, [%rd132];
	and.b32  	%r409, %r406, 31;
	shl.b32 	%r410, %r402, %r409;
	not.b32 	%r411, %r410;
	and.b32  	%r412, %r408, %r411;
	st.global.u32 	[%rd132], %r412;
	add.s32 	%r427, %r427, 2;
$L__BB0_25:
	and.b32  	%r413, %r90, 1;
	setp.eq.b32 	%p42, %r413, 1;
	not.pred 	%p43, %p42;
	@%p43 bra 	$L__BB0_29;
	add.s32 	%r414, %r427, %r5;
	shr.u32 	%r415, %r414, 5;
	mul.wide.u32 	%rd133, %r415, 4;
	add.s64 	%rd134, %rd2, %rd133;
	ld.global.u32 	%r416, [%rd134];
	and.b32  	%r417, %r414, 31;
	mov.b32 	%r418, 1;
	shl.b32 	%r419, %r418, %r417;
	not.b32 	%r420, %r419;
	and.b32  	%r421, %r416, %r420;
	st.global.u32 	[%rd134], %r421;
	bra.uni 	$L__BB0_29;
$L__BB0_27:
	mul.wide.u32 	%rd101, %r87, 4;
	add.s64 	%rd102, %rd2, %rd101;
	ld.global.u32 	%r300, [%rd102];
	and.b32  	%r301, %r86, 31;
	mov.b32 	%r302, 1;
	shl.b32 	%r303, %r302, %r301;
	not.b32 	%r304, %r303;
	and.b32  	%r305, %r300, %r304;
	st.global.u32 	[%rd102], %r305;
$L__BB0_28:
	add.s32 	%r429, %r429, 1;
	setp.ne.s32 	%p35, %r429, %r90;
	@%p35 bra 	$L__BB0_3;
$L__BB0_29:
	ret;

}
	// .globl	_ZN3x863gpu9transposeEPjPKjjj
.visible .entry _ZN3x863gpu9transposeEPjPKjjj(
	.param .u64 .ptr .align 1 _ZN3x863gpu9transposeEPjPKjjj_param_0,
	.param .u64 .ptr .align 1 _ZN3x863gpu9transposeEPjPKjjj_param_1,
	.param .u32 _ZN3x863gpu9transposeEPjPKjjj_param_2,
	.param .u32 _ZN3x863gpu9transposeEPjPKjjj_param_3
)
{
	.reg .pred 	%p<24>;
	.reg .b32 	%r<171>;
	.reg .b64 	%rd<47>;

	ld.param.u64 	%rd3, [_ZN3x863gpu9transposeEPjPKjjj_param_0];
	ld.param.u64 	%rd4, [_ZN3x863gpu9transposeEPjPKjjj_param_1];
	ld.param.u32 	%r44, [_ZN3x863gpu9transposeEPjPKjjj_param_2];
	ld.param.u32 	%r45, [_ZN3x863gpu9transposeEPjPKjjj_param_3];
	cvta.to.global.u64 	%rd1, %rd3;
	cvta.to.global.u64 	%rd2, %rd4;
	setp.eq.s32 	%p1, %r44, 0;
	setp.eq.s32 	%p2, %r45, 0;
	or.pred  	%p3, %p1, %p2;
	@%p3 bra 	$L__BB1_31;
	and.b32  	%r1, %r45, 3;
	and.b32  	%r2, %r45, -4;
	and.b32  	%r3, %r45, 1;
	neg.s32 	%r4, %r2;
	shl.b32 	%r5, %r44, 2;
	shl.b32 	%r6, %r44, 1;
	mul.lo.s32 	%r7, %r44, 3;
	mov.b32 	%r162, 0;
$L__BB1_2:
	setp.lt.u32 	%p4, %r45, 4;
	mul.lo.s32 	%r9, %r162, %r45;
	mov.b32 	%r170, 0;
	@%p4 bra 	$L__BB1_17;
	add.s32 	%r167, %r44, %r162;
	add.s32 	%r166, %r6, %r162;
	add.s32 	%r165, %r7, %r162;
	add.s32 	%r163, %r9, 3;
	mov.u32 	%r164, %r162;
	mov.u32 	%r168, %r4;
$L__BB1_4:
	.pragma "nounroll";
	add.s32 	%r20, %r163, -2;
	add.s32 	%r21, %r163, -3;
	shr.u32 	%r48, %r164, 5;
	mul.wide.u32 	%rd5, %r48, 4;
	add.s64 	%rd6, %rd2, %rd5;
	ld.global.u32 	%r49, [%rd6];
	and.b32  	%r50, %r164, 31;
	shr.u32 	%r22, %r21, 5;
	shr.u32 	%r51, %r49, %r50;
	and.b32  	%r52, %r51, 1;
	setp.eq.b32 	%p5, %r52, 1;
	not.pred 	%p6, %p5;
	@%p6 bra 	$L__BB1_6;
	mul.wide.u32 	%rd7, %r22, 4;
	add.s64 	%rd8, %rd1, %rd7;
	ld.global.u32 	%r53, [%rd8];
	and.b32  	%r54, %r21, 31;
	mov.b32 	%r55, 1;
	shl.b32 	%r56, %r55, %r54;
	or.b32  	%r57, %r53, %r56;
	st.global.u32 	[%rd8], %r57;
	bra.uni 	$L__BB1_7;
$L__BB1_6:
	mul.wide.u32 	%rd9, %r22, 4;
	add.s64 	%rd10, %rd1, %rd9;
	ld.global.u32 	%r58, [%rd10];
	and.b32  	%r59, %r21, 31;
	mov.b32 	%r60, 1;
	shl.b32 	%r61, %r60, %r59;
	not.b32 	%r62, %r61;
	and.b32  	%r63, %r58, %r62;
	st.global.u32 	[%rd10], %r63;
$L__BB1_7:
	shr.u32 	%r64, %r167, 5;
	mul.wide.u32 	%rd11, %r64, 4;
	add.s64 	%rd12, %rd2, %rd11;
	ld.global.u32 	%r65, [%rd12];
	and.b32  	%r66, %r167, 31;
	shr.u32 	%r23, %r20, 5;
	shr.u32 	%r67, %r65, %r66;
	and.b32  	%r68, %r67, 1;
	setp.eq.b32 	%p7, %r68, 1;
	not.pred 	%p8, %p7;
	@%p8 bra 	$L__BB1_9;
	mul.wide.u32 	%rd13, %r23, 4;
	add.s64 	%rd14, %rd1, %rd13;
	ld.global.u32 	%r69, [%rd14];
	and.b32  	%r70, %r20, 31;
	mov.b32 	%r71, 1;
	shl.b32 	%r72, %r71, %r70;
	or.b32  	%r73, %r69, %r72;
	st.global.u32 	[%rd14], %r73;
	bra.uni 	$L__BB1_10;
$L__BB1_9:
	mul.wide.u32 	%rd15, %r23, 4;
	add.s64 	%rd16, %rd1, %rd15;
	ld.global.u32 	%r74, [%rd16];
	and.b32  	%r75, %r20, 31;
	mov.b32 	%r76, 1;
	shl.b32 	%r77, %r76, %r75;
	not.b32 	%r78, %r77;
	and.b32  	%r79, %r74, %r78;
	st.global.u32 	[%rd16], %r79;
$L__BB1_10:
	add.s32 	%r24, %r20, 1;
	shr.u32 	%r80, %r166, 5;
	mul.wide.u32 	%rd17, %r80, 4;
	add.s64 	%rd18, %rd2, %rd17;
	ld.global.u32 	%r81, [%rd18];
	and.b32  	%r82, %r166, 31;
	shr.u32 	%r25, %r24, 5;
	shr.u32 	%r83, %r81, %r82;
	and.b32  	%r84, %r83, 1;
	setp.eq.b32 	%p9, %r84, 1;
	not.pred 	%p10, %p9;
	@%p10 bra 	$L__BB1_12;
	mul.wide.u32 	%rd19, %r25, 4;
	add.s64 	%rd20, %rd1, %rd19;
	ld.global.u32 	%r85, [%rd20];
	and.b32  	%r86, %r24, 31;
	mov.b32 	%r87, 1;
	shl.b32 	%r88, %r87, %r86;
	or.b32  	%r89, %r85, %r88;
	st.global.u32 	[%rd20], %r89;
	bra.uni 	$L__BB1_13;
$L__BB1_12:
	mul.wide.u32 	%rd21, %r25, 4;
	add.s64 	%rd22, %rd1, %rd21;
	ld.global.u32 	%r90, [%rd22];
	and.b32  	%r91, %r24, 31;
	mov.b32 	%r92, 1;
	shl.b32 	%r93, %r92, %r91;
	not.b32 	%r94, %r93;
	and.b32  	%r95, %r90, %r94;
	st.global.u32 	[%rd22], %r95;
$L__BB1_13:
	shr.u32 	%r96, %r165, 5;
	mul.wide.u32 	%rd23, %r96, 4;
	add.s64 	%rd24, %rd2, %rd23;
	ld.global.u32 	%r97, [%rd24];
	and.b32  	%r98, %r165, 31;
	shr.u32 	%r26, %r163, 5;
	shr.u32 	%r99, %r97, %r98;
	and.b32  	%r100, %r99, 1;
	setp.eq.b32 	%p11, %r100, 1;
	not.pred 	%p12, %p11;
	@%p12 bra 	$L__BB1_15;
	mul.wide.u32 	%rd25, %r26, 4;
	add.s64 	%rd26, %rd1, %rd25;
	ld.global.u32 	%r101, [%rd26];
	and.b32  	%r102, %r163, 31;
	mov.b32 	%r103, 1;
	shl.b32 	%r104, %r103, %r102;
	or.b32  	%r105, %r101, %r104;
	st.global.u32 	[%rd26], %r105;
	bra.uni 	$L__BB1_16;
$L__BB1_15:
	mul.wide.u32 	%rd27, %r26, 4;
	add.s64 	%rd28, %rd1, %rd27;
	ld.global.u32 	%r106, [%rd28];
	and.b32  	%r107, %r163, 31;
	mov.b32 	%r108, 1;
	shl.b32 	%r109, %r108, %r107;
	not.b32 	%r110, %r109;
	and.b32  	%r111, %r106, %r110;
	st.global.u32 	[%rd28], %r111;
$L__BB1_16:
	add.s32 	%r168, %r168, 4;
	add.s32 	%r167, %r167, %r5;
	add.s32 	%r166, %r166, %r5;
	add.s32 	%r165, %r165, %r5;
	add.s32 	%r164, %r164, %r5;
	add.s32 	%r163, %r163, 4;
	setp.ne.s32 	%p13, %r168, 0;
	mov.u32 	%r170, %r2;
	@%p13 bra 	$L__BB1_4;
$L__BB1_17:
	setp.eq.s32 	%p14, %r1, 0;
	@%p14 bra 	$L__BB1_30;
	setp.eq.s32 	%p15, %r1, 1;
	@%p15 bra 	$L__BB1_26;
	add.s32 	%r34, %r170, %r9;
	mad.lo.s32 	%r35, %r170, %r44, %r162;
	shr.u32 	%r112, %r35, 5;
	mul.wide.u32 	%rd29, %r112, 4;
	add.s64 	%rd30, %rd2, %rd29;
	ld.global.u32 	%r113, [%rd30];
	and.b32  	%r114, %r35, 31;
	shr.u32 	%r36, %r34, 5;
	shr.u32 	%r115, %r113, %r114;
	and.b32  	%r116, %r115, 1;
	setp.eq.b32 	%p16, %r116, 1;
	not.pred 	%p17, %p16;
	@%p17 bra 	$L__BB1_21;
	mul.wide.u32 	%rd31, %r36, 4;
	add.s64 	%rd32, %rd1, %rd31;
	ld.global.u32 	%r117, [%rd32];
	and.b32  	%r118, %r34, 31;
	mov.b32 	%r119, 1;
	shl.b32 	%r120, %r119, %r118;
	or.b32  	%r121, %r117, %r120;
	st.global.u32 	[%rd32], %r121;
	bra.uni 	$L__BB1_22;
$L__BB1_21:
	mul.wide.u32 	%rd33, %r36, 4;
	add.s64 	%rd34, %rd1, %rd33;
	ld.global.u32 	%r122, [%rd34];
	and.b32  	%r123, %r34, 31;
	mov.b32 	%r124, 1;
	shl.b32 	%r125, %r124, %r123;
	not.b32 	%r126, %r125;
	and.b32  	%r127, %r122, %r126;
	st.global.u32 	[%rd34], %r127;
$L__BB1_22:
	add.s32 	%r37, %r34, 1;
	add.s32 	%r128, %r35, %r44;
	shr.u32 	%r129, %r128, 5;
	mul.wide.u32 	%rd35, %r129, 4;
	add.s64 	%rd36, %rd2, %rd35;
	ld.global.u32 	%r130, [%rd36];
	and.b32  	%r131, %r128, 31;
	shr.u32 	%r38, %r37, 5;
	shr.u32 	%r132, %r130, %r131;
	and.b32  	%r133, %r132, 1;
	setp.eq.b32 	%p18, %r133, 1;
	not.pred 	%p19, %p18;
	@%p19 bra 	$L__BB1_24;
	mul.wide.u32 	%rd37, %r38, 4;
	add.s64 	%rd38, %rd1, %rd37;
	ld.global.u32 	%r134, [%rd38];
	and.b32  	%r135, %r37, 31;
	mov.b32 	%r136, 1;
	shl.b32 	%r137, %r136, %r135;
	or.b32  	%r138, %r134, %r137;
	st.global.u32 	[%rd38], %r138;
	bra.uni 	$L__BB1_25;
$L__BB1_24:
	mul.wide.u32 	%rd39, %r38, 4;
	add.s64 	%rd40, %rd1, %rd39;
	ld.global.u32 	%r139, [%rd40];
	and.b32  	%r140, %r37, 31;
	mov.b32 	%r141, 1;
	shl.b32 	%r142, %r141, %r140;
	not.b32 	%r143, %r142;
	and.b32  	%r144, %r139, %r143;
	st.global.u32 	[%rd40], %r144;
$L__BB1_25:
	add.s32 	%r170, %r170, 2;
$L__BB1_26:
	setp.eq.s32 	%p20, %r3, 0;
	@%p20 bra 	$L__BB1_30;
	add.s32 	%r41, %r170, %r9;
	mad.lo.s32 	%r145, %r170, %r44, %r162;
	shr.u32 	%r146, %r145, 5;
	mul.wide.u32 	%rd41, %r146, 4;
	add.s64 	%rd42, %rd2, %rd41;
	ld.global.u32 	%r147, [%rd42];
	and.b32  	%r148, %r145, 31;
	shr.u32 	%r42, %r41, 5;
	shr.u32 	%r149, %r147, %r148;
	and.b32  	%r150, %r149, 1;
	setp.eq.b32 	%p21, %r150, 1;
	not.pred 	%p22, %p21;
	@%p22 bra 	$L__BB1_29;
	mul.wide.u32 	%rd43, %r42, 4;
	add.s64 	%rd44, %rd1, %rd43;
	ld.global.u32 	%r151, [%rd44];
	and.b32  	%r152, %r41, 31;
	mov.b32 	%r153, 1;
	shl.b32 	%r154, %r153, %r152;
	or.b32  	%r155, %r151, %r154;
	st.global.u32 	[%rd44], %r155;
	bra.uni 	$L__BB1_30;
$L__BB1_29:
	mul.wide.u32 	%rd45, %r42, 4;
	add.s64 	%rd46, %rd1, %rd45;
	ld.global.u32 	%r156, [%rd46];
	and.b32  	%r157, %r41, 31;
	mov.b32 	%r158, 1;
	shl.b32 	%r159, %r158, %r157;
	not.b32 	%r160, %r159;
	and.b32  	%r161, %r156, %r160;
	st.global.u32 	[%rd46], %r161;
$L__BB1_30:
	add.s32 	%r162, %r162, 1;
	setp.ne.s32 	%p23, %r162, %r44;
	@%p23 bra 	$L__BB1_2;
$L__BB1_31:
	ret;

}
	// .globl	_ZN3x863gpu12m4ri_precalcEPbj
.visible .entry _ZN3x863gpu12m4ri_precalcEPbj(
	.param .u64 .ptr .align 1 _ZN3x863gpu12m4ri_precalcEPbj_param_0,
	.param .u32 _ZN3x863gpu12m4ri_precalcEPbj_param_1
)
{
	.reg .pred 	%p<16>;
	.reg .b16 	%rs<35>;
	.reg .b32 	%r<50>;
	.reg .b64 	%rd<5>;

	ld.param.u64 	%rd2, [_ZN3x863gpu12m4ri_precalcEPbj_param_0];
	ld.param.u32 	%r14, [_ZN3x863gpu12m4ri_precalcEPbj_param_1];
	cvta.to.global.u64 	%rd1, %rd2;
	setp.eq.s32 	%p1, %r14, 0;
	@%p1 bra 	$L__BB2_13;
	and.b32  	%r1, %r14, 3;
	and.b32  	%r2, %r14, -4;
	neg.s32 	%r3, %r2;
	mov.b32 	%r45, 0;
$L__BB2_2:
	shl.b32 	%r5, %r45, %r14;
	mov.b32 	%r46, 0;
$L__BB2_3:
	setp.lt.u32 	%p2, %r14, 4;
	mov.b16 	%rs34, 0;
	mov.b32 	%r49, 0;
	@%p2 bra 	$L__BB2_6;
	mov.b16 	%rs34, 0;
	mov.b32 	%r47, 1;
	mov.u32 	%r48, %r3;
$L__BB2_5:
	add.s32 	%r19, %r47, -1;
	and.b32  	%r20, %r19, 28;
	and.b32  	%r21, %r46, %r45;
	shr.u32 	%r22, %r21, %r20;
	cvt.u16.u32 	%rs12, %r22;
	and.b16  	%rs13, %rs12, 1;
	and.b16  	%rs14, %rs34, 255;
	setp.ne.s16 	%p3, %rs14, %rs13;
	selp.u16 	%rs15, 1, 0, %p3;
	add.s32 	%r23, %r47, 2;
	and.b32  	%r24, %r47, 29;
	shr.u32 	%r25, %r21, %r24;
	cvt.u16.u32 	%rs16, %r25;
	and.b16  	%rs17, %rs16, 1;
	setp.ne.s16 	%p4, %rs17, %rs15;
	selp.u16 	%rs18, 1, 0, %p4;
	add.s32 	%r26, %r47, 1;
	and.b32  	%r27, %r26, 30;
	shr.u32 	%r28, %r21, %r27;
	cvt.u16.u32 	%rs19, %r28;
	and.b16  	%rs20, %rs19, 1;
	setp.ne.s16 	%p5, %rs20, %rs18;
	selp.u16 	%rs21, 1, 0, %p5;
	and.b32  	%r29, %r23, 31;
	shr.u32 	%r30, %r21, %r29;
	cvt.u16.u32 	%rs22, %r30;
	and.b16  	%rs23, %rs22, 1;
	setp.ne.s16 	%p6, %rs23, %rs21;
	selp.u16 	%rs34, 1, 0, %p6;
	add.s32 	%r48, %r48, 4;
	add.s32 	%r47, %r47, 4;
	setp.ne.s32 	%p7, %r48, 0;
	mov.u32 	%r49, %r2;
	@%p7 bra 	$L__BB2_5;
$L__BB2_6:
	setp.eq.s32 	%p8, %r1, 0;
	@%p8 bra 	$L__BB2_10;
	setp.eq.s32 	%p9, %r1, 1;
	and.b32  	%r31, %r49, 31;
	and.b32  	%r32, %r46, %r45;
	shr.u32 	%r33, %r32, %r31;
	cvt.u16.u32 	%rs24, %r33;
	and.b16  	%rs25, %rs24, 1;
	setp.ne.s16 	%p10, %rs34, %rs25;
	selp.u16 	%rs34, 1, 0, %p10;
	@%p9 bra 	$L__BB2_10;
	setp.eq.s32 	%p11, %r1, 2;
	add.s32 	%r34, %r49, 1;
	and.b32  	%r35, %r34, 31;
	shr.u32 	%r37, %r32, %r35;
	cvt.u16.u32 	%rs26, %r37;
	and.b16  	%rs27, %rs26, 1;
	setp.ne.s16 	%p12, %rs27, %rs34;
	selp.u16 	%rs34, 1, 0, %p12;
	@%p11 bra 	$L__BB2_10;
	add.s32 	%r38, %r49, 2;
	and.b32  	%r39, %r38, 31;
	shr.u32 	%r41, %r32, %r39;
	cvt.u16.u32 	%rs28, %r41;
	and.b16  	%rs29, %rs28, 1;
	setp.ne.s16 	%p13, %rs29, %rs34;
	selp.u16 	%rs34, 1, 0, %p13;
$L__BB2_10:
	add.s32 	%r42, %r46, %r5;
	cvt.u64.u32 	%rd3, %r42;
	add.s64 	%rd4, %rd1, %rd3;
	st.global.u8 	[%rd4], %rs34;
	add.s32 	%r46, %r46, 1;
	shr.u32 	%r43, %r46, %r14;
	setp.eq.s32 	%p14, %r43, 0;
	@%p14 bra 	$L__BB2_3;
	add.s32 	%r45, %r45, 1;
	shr.u32 	%r44, %r45, %r14;
	setp.eq.s32 	%p15, %r44, 0;
	@%p15 bra 	$L__BB2_2;
$L__BB2_12:
	ret;
$L__BB2_13:
	mov.b16 	%rs30, 0;
	st.global.u8 	[%rd1], %rs30;
	bra.uni 	$L__BB2_12;

}
	// .globl	_ZN3x863gpu12mar_multiplyEPKjjjS2_jjPj
.visible .entry _ZN3x863gpu12mar_multiplyEPKjjjS2_jjPj(
	.param .u64 .ptr .align 1 _ZN3x863gpu12mar_multiplyEPKjjjS2_jjPj_param_0,
	.param .u32 _ZN3x863gpu12mar_multiplyEPKjjjS2_jjPj_param_1,
	.param .u32 _ZN3x863gpu12mar_multiplyEPKjjjS2_jjPj_param_2,
	.param .u64 .ptr .align 1 _ZN3x863gpu12mar_multiplyEPKjjjS2_jjPj_param_3,
	.param .u32 _ZN3x863gpu12mar_multiplyEPKjjjS2_jjPj_param_4,
	.param .u32 _ZN3x863gpu12mar_multiplyEPKjjjS2_jjPj_param_5,
	.param .u64 .ptr .align 1 _ZN3x863gpu12mar_multiplyEPKjjjS2_jjPj_param_6
)
{
	.reg .pred 	%p<12>;
	.reg .b32 	%r<110>;
	.reg .b64 	%rd<53>;

	ld.param.u64 	%rd10, [_ZN3x863gpu12mar_multiplyEPKjjjS2_jjPj_param_0];
	ld.param.u32 	%r21, [_ZN3x863gpu12mar_multiplyEPKjjjS2_jjPj_param_2];
	ld.param.u64 	%rd11, [_ZN3x863gpu12mar_multiplyEPKjjjS2_jjPj_param_3];
	ld.param.u32 	%r22, [_ZN3x863gpu12mar_multiplyEPKjjjS2_jjPj_param_5];
	ld.param.u64 	%rd12, [_ZN3x863gpu12mar_multiplyEPKjjjS2_jjPj_param_6];
	cvta.to.global.u64 	%rd1, %rd12;
	cvta.to.global.u64 	%rd2, %rd11;
	setp.eq.s32 	%p2, %r21, 0;
	@%p2 bra 	$L__BB3_15;
	mov.u32 	%r23, %ntid.x;
	mov.u32 	%r24, %ctaid.x;
	mov.u32 	%r25, %tid.x;
	mad.lo.s32 	%r26, %r24, %r23, %r25;
	mul.lo.s32 	%r1, %r21, %r26;
	setp.lt.u32 	%p3, %r22, 32;
	shr.u32 	%r2, %r1, 5;
	@%p3 bra 	$L__BB3_15;
	shr.u32 	%r28, %r22, 5;
	add.s32 	%r3, %r28, -1;
	and.b32  	%r29, %r28, 7;
	add.s32 	%r4, %r29, -1;
	and.b32  	%r5, %r28, 134217720;
	and.b32  	%r6, %r22, 224;
	and.b32  	%r7, %r22, 96;
	and.b32  	%r8, %r22, 32;
	neg.s32 	%r9, %r5;
	shr.u32 	%r30, %r1, 3;
	cvt.u64.u32 	%rd13, %r30;
	and.b64  	%rd14, %rd13, 536870908;
	add.s64 	%rd15, %rd14, %rd1;
	add.s64 	%rd3, %rd15, 16;
	cvta.to.global.u64 	%rd4, %rd10;
	mov.b32 	%r105, 0;
	cvt.u64.u32 	%rd43, %r2;
$L__BB3_3:
	setp.lt.u32 	%p4, %r3, 7;
	add.s32 	%r32, %r105, %r1;
	shr.u32 	%r33, %r32, 5;
	mul.wide.u32 	%rd16, %r33, 4;
	add.s64 	%rd17, %rd4, %rd16;
	ld.global.u32 	%r34, [%rd17];
	and.b32  	%r35, %r32, 31;
	shr.u32 	%r36, %r34, %r35;
	mul.lo.s32 	%r11, %r105, %r22;
	shr.u32 	%r12, %r11, 5;
	and.b32  	%r37, %r36, 1;
	setp.eq.b32 	%p1, %r37, 1;
	mov.b32 	%r108, 0;
	@%p4 bra 	$L__BB3_6;
	shr.u32 	%r38, %r11, 3;
	cvt.u64.u32 	%rd18, %r38;
	and.b64  	%rd19, %rd18, 536870908;
	add.s64 	%rd20, %rd2, %rd19;
	add.s64 	%rd52, %rd20, 16;
	mov.u64 	%rd51, %rd3;
	mov.u32 	%r106, %r9;
$L__BB3_5:
	.pragma "nounroll";
	ld.global.u32 	%r39, [%rd52+-16];
	selp.b32 	%r40, %r39, 0, %p1;
	ld.global.u32 	%r41, [%rd51+-16];
	xor.b32  	%r42, %r41, %r40;
	st.global.u32 	[%rd51+-16], %r42;
	ld.global.u32 	%r43, [%rd52+-12];
	selp.b32 	%r44, %r43, 0, %p1;
	ld.global.u32 	%r45, [%rd51+-12];
	xor.b32  	%r46, %r45, %r44;
	st.global.u32 	[%rd51+-12], %r46;
	ld.global.u32 	%r47, [%rd52+-8];
	selp.b32 	%r48, %r47, 0, %p1;
	ld.global.u32 	%r49, [%rd51+-8];
	xor.b32  	%r50, %r49, %r48;
	st.global.u32 	[%rd51+-8], %r50;
	ld.global.u32 	%r51, [%rd52+-4];
	selp.b32 	%r52, %r51, 0, %p1;
	ld.global.u32 	%r53, [%rd51+-4];
	xor.b32  	%r54, %r53, %r52;
	st.global.u32 	[%rd51+-4], %r54;
	ld.global.u32 	%r55, [%rd52];
	selp.b32 	%r56, %r55, 0, %p1;
	ld.global.u32 	%r57, [%rd51];
	xor.b32  	%r58, %r57, %r56;
	st.global.u32 	[%rd51], %r58;
	ld.global.u32 	%r59, [%rd52+4];
	selp.b32 	%r60, %r59, 0, %p1;
	ld.global.u32 	%r61, [%rd51+4];
	xor.b32  	%r62, %r61, %r60;
	st.global.u32 	[%rd51+4], %r62;
	ld.global.u32 	%r63, [%rd52+8];
	selp.b32 	%r64, %r63, 0, %p1;
	ld.global.u32 	%r65, [%rd51+8];
	xor.b32  	%r66, %r65, %r64;
	st.global.u32 	[%rd51+8], %r66;
	ld.global.u32 	%r67, [%rd52+12];
	selp.b32 	%r68, %r67, 0, %p1;
	ld.global.u32 	%r69, [%rd51+12];
	xor.b32  	%r70, %r69, %r68;
	st.global.u32 	[%rd51+12], %r70;
	add.s32 	%r106, %r106, 8;
	add.s64 	%rd52, %rd52, 32;
	add.s64 	%rd51, %rd51, 32;
	setp.ne.s32 	%p5, %r106, 0;
	mov.u32 	%r108, %r5;
	@%p5 bra 	$L__BB3_5;
$L__BB3_6:
	setp.eq.s32 	%p6, %r6, 0;
	@%p6 bra 	$L__BB3_14;
	setp.lt.u32 	%p7, %r4, 3;
	@%p7 bra 	$L__BB3_9;
	add.s32 	%r71, %r108, %r12;
	mul.wide.u32 	%rd21, %r71, 4;
	add.s64 	%rd22, %rd2, %rd21;
	ld.global.u32 	%r72, [%rd22];
	selp.b32 	%r73, %r72, 0, %p1;
	add.s32 	%r74, %r108, %r2;
	mul.wide.u32 	%rd23, %r74, 4;
	add.s64 	%rd24, %rd1, %rd23;
	ld.global.u32 	%r75, [%rd24];
	xor.b32  	%r76, %r75, %r73;
	st.global.u32 	[%rd24], %r76;
	cvt.u64.u32 	%rd25, %r12;
	cvt.u64.u32 	%rd26, %r108;
	add.s64 	%rd27, %rd26, %rd25;
	shl.b64 	%rd28, %rd27, 2;
	add.s64 	%rd29, %rd2, %rd28;
	ld.global.u32 	%r77, [%rd29+4];
	selp.b32 	%r78, %r77, 0, %p1;
	cvt.u64.u32 	%rd30, %r2;
	add.s64 	%rd31, %rd26, %rd30;
	shl.b64 	%rd32, %rd31, 2;
	add.s64 	%rd33, %rd1, %rd32;
	ld.global.u32 	%r79, [%rd33+4];
	xor.b32  	%r80, %r79, %r78;
	st.global.u32 	[%rd33+4], %r80;
	ld.global.u32 	%r81, [%rd29+8];
	selp.b32 	%r82, %r81, 0, %p1;
	ld.global.u32 	%r83, [%rd33+8];
	xor.b32  	%r84, %r83, %r82;
	st.global.u32 	[%rd33+8], %r84;
	ld.global.u32 	%r85, [%rd29+12];
	selp.b32 	%r86, %r85, 0, %p1;
	ld.global.u32 	%r87, [%rd33+12];
	xor.b32  	%r88, %r87, %r86;
	st.global.u32 	[%rd33+12], %r88;
	add.s32 	%r108, %r108, 4;
$L__BB3_9:
	setp.eq.s32 	%p8, %r7, 0;
	@%p8 bra 	$L__BB3_14;
	setp.eq.s32 	%p9, %r7, 32;
	@%p9 bra 	$L__BB3_12;
	add.s32 	%r89, %r108, %r12;
	mul.wide.u32 	%rd34, %r89, 4;
	add.s64 	%rd35, %rd2, %rd34;
	ld.global.u32 	%r90, [%rd35];
	selp.b32 	%r91, %r90, 0, %p1;
	add.s32 	%r92, %r108, %r2;
	mul.wide.u32 	%rd36, %r92, 4;
	add.s64 	%rd37, %rd1, %rd36;
	ld.global.u32 	%r93, [%rd37];
	xor.b32  	%r94, %r93, %r91;
	st.global.u32 	[%rd37], %r94;
	cvt.u64.u32 	%rd38, %r12;
	cvt.u64.u32 	%rd39, %r108;
	add.s64 	%rd40, %rd39, %rd38;
	shl.b64 	%rd41, %rd40, 2;
	add.s64 	%rd42, %rd2, %rd41;
	ld.global.u32 	%r95, [%rd42+4];
	selp.b32 	%r96, %r95, 0, %p1;
	add.s64 	%rd44, %rd39, %rd43;
	shl.b64 	%rd45, %rd44, 2;
	add.s64 	%rd46, %rd1, %rd45;
	ld.global.u32 	%r97, [%rd46+4];
	xor.b32  	%r98, %r97, %r96;
	st.global.u32 	[%rd46+4], %r98;
	add.s32 	%r108, %r108, 2;
$L__BB3_12:
	setp.eq.s32 	%p10, %r8, 0;
	@%p10 bra 	$L__BB3_14;
	add.s32 	%r99, %r108, %r12;
	mul.wide.u32 	%rd47, %r99, 4;
	add.s64 	%rd48, %rd2, %rd47;
	ld.global.u32 	%r100, [%rd48];
	selp.b32 	%r101, %r100, 0, %p1;
	add.s32 	%r102, %r108, %r2;
	mul.wide.u32 	%rd49, %r102, 4;
	add.s64 	%rd50, %rd1, %rd49;
	ld.global.u32 	%r103, [%rd50];
	xor.b32  	%r104, %r103, %r101;
	st.global.u32 	[%rd50], %r104;
$L__BB3_14:
	add.s32 	%r105, %r105, 1;
	setp.ne.s32 	%p11, %r105, %r21;
	@%p11 bra 	$L__BB3_3;
$L__BB3_15:
	ret;

}


// ===== COMPILED SASS (sm_100) =====

	.target	sm_100

	.elftype	@"ET_EXEC"


//--------------------- .note.nv.tkinfo           --------------------------
	.section	.note.nv.tkinfo,"",@"SHT_NOTE"
	.sectionflags	@"SHF_NOTE_NV_TKINFO"
	.tkinfo
        /*0018*/ 	.word	0x00000002
        /*0030*/ 	.string	""
        /*0030*/ 	.string	"ptxas"
        /*0030*/ 	.string	"Cuda compilation tools, release 13.0, V13.0.88"
        /*0030*/ 	.string	"Build cuda_13.0.r13.0/compiler.36424714_0"
        /*0030*/ 	.string	"-arch sm_100 -m 64 "



//--------------------- .note.nv.cuinfo           --------------------------
	.section	.note.nv.cuinfo,"",@"SHT_NOTE"
	.sectionflags	@"SHF_NOTE_NV_CUINFO"
        /*0018*/ 	.short	0x0002
        /*001a*/ 	.short	0x0064
        /*001c*/ 	.short	0x0082
	.zero		2


//--------------------- .nv.info                  --------------------------
	.section	.nv.info,"",@"SHT_CUDA_INFO"
	.align	4


	//----- nvinfo : EIATTR_REGCOUNT
	.align		4
        /*0000*/ 	.byte	0x04, 0x2f
        /*0002*/ 	.short	(.L_1 - .L_0)
	.align		4
.L_0:
        /*0004*/ 	.word	index@(_ZN3x863gpu13m4ri_multiplyEPKjjjS2_jjPjPKbj)
        /*0008*/ 	.word	0x00000020


	//----- nvinfo : EIATTR_FRAME_SIZE
	.align		4
.L_1:
        /*000c*/ 	.byte	0x04, 0x11
        /*000e*/ 	.short	(.L_3 - .L_2)
	.align		4
.L_2:
        /*0010*/ 	.word	index@(_ZN3x863gpu13m4ri_multiplyEPKjjjS2_jjPjPKbj)
        /*0014*/ 	.word	0x00000000


	//----- nvinfo : EIATTR_REGCOUNT
	.align		4
.L_3:
        /*0018*/ 	.byte	0x04, 0x2f
        /*001a*/ 	.short	(.L_5 - .L_4)
	.align		4
.L_4:
        /*001c*/ 	.word	index@(_ZN3x863gpu9transposeEPjPKjjj)
        /*0020*/ 	.word	0x00000020


	//----- nvinfo : EIATTR_FRAME_SIZE
	.align		4
.L_5:
        /*0024*/ 	.byte	0x04, 0x11
        /*0026*/ 	.short	(.L_7 - .L_6)
	.align		4
.L_6:
        /*0028*/ 	.word	index@(_ZN3x863gpu9transposeEPjPKjjj)
        /*002c*/ 	.word	0x00000000


	//----- nvinfo : EIATTR_REGCOUNT
	.align		4
.L_7:
        /*0030*/ 	.byte	0x04, 0x2f
        /*0032*/ 	.short	(.L_9 - .L_8)
	.align		4
.L_8:
        /*0034*/ 	.word	index@(_ZN3x863gpu12m4ri_precalcEPbj)
        /*0038*/ 	.word	0x00000011


	//----- nvinfo : EIATTR_FRAME_SIZE
	.align		4
.L_9:
        /*003c*/ 	.byte	0x04, 0x11
        /*003e*/ 	.short	(.L_11 - .L_10)
	.align		4
.L_10:
        /*0040*/ 	.word	index@(_ZN3x863gpu12m4ri_precalcEPbj)
        /*0044*/ 	.word	0x00000000


	//----- nvinfo : EIATTR_REGCOUNT
	.align		4
.L_11:
        /*0048*/ 	.byte	0x04, 0x2f
        /*004a*/ 	.short	(.L_13 - .L_12)
	.align		4
.L_12:
        /*004c*/ 	.word	index@(_ZN3x863gpu12mar_multiplyEPKjjjS2_jjPj)
        /*0050*/ 	.word	0x00000018


	//----- nvinfo : EIATTR_FRAME_SIZE
	.align		4
.L_13:
        /*0054*/ 	.byte	0x04, 0x11
        /*0056*/ 	.short	(.L_15 - .L_14)
	.align		4
.L_14:
        /*0058*/ 	.word	index@(_ZN3x863gpu12mar_multiplyEPKjjjS2_jjPj)
        /*005c*/ 	.word	0x00000000


	//----- nvinfo : EIATTR_MIN_STACK_SIZE
	.align		4
.L_15:
        /*0060*/ 	.byte	0x04, 0x12
        /*0062*/ 	.short	(.L_17 - .L_16)
	.align		4
.L_16:
        /*0064*/ 	.word	index@(_ZN3x863gpu12mar_multiplyEPKjjjS2_jjPj)
        /*0068*/ 	.word	0x00000000


	//----- nvinfo : EIATTR_MIN_STACK_SIZE
	.align		4
.L_17:
        /*006c*/ 	.byte	0x04, 0x12
        /*006e*/ 	.short	(.L_19 - .L_18)
	.align		4
.L_18:
        /*0070*/ 	.word	index@(_ZN3x863gpu12m4ri_precalcEPbj)
        /*0074*/ 	.word	0x00000000


	//----- nvinfo : EIATTR_MIN_STACK_SIZE
	.align		4
.L_19:
        /*0078*/ 	.byte	0x04, 0x12
        /*007a*/ 	.short	(.L_21 - .L_20)
	.align		4
.L_20:
        /*007c*/ 	.word	index@(_ZN3x863gpu9transposeEPjPKjjj)
        /*0080*/ 	.word	0x00000000


	//----- nvinfo : EIATTR_MIN_STACK_SIZE
	.align		4
.L_21:
        /*0084*/ 	.byte	0x04, 0x12
        /*0086*/ 	.short	(.L_23 - .L_22)
	.align		4
.L_22:
        /*0088*/ 	.word	index@(_ZN3x863gpu13m4ri_multiplyEPKjjjS2_jjPjPKbj)
        /*008c*/ 	.word	0x00000000
.L_23:


//--------------------- .nv.compat                --------------------------
	.section	.nv.compat,"",@"SHT_CUDA_COMPAT_INFO"
	.align	4
        /*0000*/ 	.byte	0x02, 0x09, 0x00, 0x00, 0x02, 0x02, 0x01, 0x00, 0x02, 0x05, 0x05, 0x00, 0x03, 0x07, 0x01, 0x01
        /*0010*/ 	.byte	0x02, 0x03, 0x00, 0x00, 0x02, 0x06, 0x01, 0x00, 0x04, 0x0b, 0x08, 0x00, 0x09, 0x00, 0x00, 0x00
        /*0020*/ 	.byte	0x00, 0x00, 0x00, 0x00


//--------------------- .nv.info._ZN3x863gpu12mar_multiplyEPKjjjS2_jjPj --------------------------
	.section	.nv.info._ZN3x863gpu12mar_multiplyEPKjjjS2_jjPj,"",@"SHT_CUDA_INFO"
	.sectionflags	@""
	.align	4


	//----- nvinfo : EIATTR_CUDA_API_VERSION
	.align		4
        /*0000*/ 	.byte	0x04, 0x37
        /*0002*/ 	.short	(.L_25 - .L_24)
.L_24:
        /*0004*/ 	.word	0x00000082


	//----- nvinfo : EIATTR_KPARAM_INFO
	.align		4
.L_25:
        /*0008*/ 	.byte	0x04, 0x17
        /*000a*/ 	.short	(.L_27 - .L_26)
.L_26:
        /*000c*/ 	.word	0x00000000
        /*0010*/ 	.short	0x0006
        /*0012*/ 	.short	0x0020
        /*0014*/ 	.byte	0x00, 0xf5, 0x21, 0x00


	//----- nvinfo : EIATTR_KPARAM_INFO
	.align		4
.L_27:
        /*0018*/ 	.byte	0x04, 0x17
        /*001a*/ 	.short	(.L_29 - .L_28)
.L_28:
        /*001c*/ 	.word	0x00000000
        /*0020*/ 	.short	0x0005
        /*0022*/ 	.short	0x001c
        /*0024*/ 	.byte	0x00, 0xf0, 0x11, 0x00


	//----- nvinfo : EIATTR_KPARAM_INFO
	.align		4
.L_29:
        /*0028*/ 	.byte	0x04, 0x17
        /*002a*/ 	.short	(.L_31 - .L_30)
.L_30:
        /*002c*/ 	.word	0x00000000
        /*0030*/ 	.short	0x0004
        /*0032*/ 	.short	0x0018
        /*0034*/ 	.byte	0x00, 0xf0, 0x11, 0x00


	//----- nvinfo : EIATTR_KPARAM_INFO
	.align		4
.L_31:
        /*0038*/ 	.byte	0x04, 0x17
        /*003a*/ 	.short	(.L_33 - .L_32)
.L_32:
        /*003c*/ 	.word	0x00000000
        /*0040*/ 	.short	0x0003
        /*0042*/ 	.short	0x0010
        /*0044*/ 	.byte	0x00, 0xf5, 0x21, 0x00


	//----- nvinfo : EIATTR_KPARAM_INFO
	.align		4
.L_33:
        /*0048*/ 	.byte	0x04, 0x17
        /*004a*/ 	.short	(.L_35 - .L_34)
.L_34:
        /*004c*/ 	.word	0x00000000
        /*0050*/ 	.short	0x0002
        /*0052*/ 	.short	0x000c
        /*0054*/ 	.byte	0x00, 0xf0, 0x11, 0x00


	//----- nvinfo : EIATTR_KPARAM_INFO
	.align		4
.L_35:
        /*0058*/ 	.byte	0x04, 0x17
        /*005a*/ 	.short	(.L_37 - .L_36)
.L_36:
        /*005c*/ 	.word	0x00000000
        /*0060*/ 	.short	0x0001
        /*0062*/ 	.short	0x0008
        /*0064*/ 	.byte	0x00, 0xf0, 0x11, 0x00


	//----- nvinfo : EIATTR_KPARAM_INFO
	.align		4
.L_37:
        /*0068*/ 	.byte	0x04, 0x17
        /*006a*/ 	.short	(.L_39 - .L_38)
.L_38:
        /*006c*/ 	.word	0x00000000
        /*0070*/ 	.short	0x0000
        /*0072*/ 	.short	0x0000
        /*0074*/ 	.byte	0x00, 0xf5, 0x21, 0x00


	//----- nvinfo : EIATTR_SPARSE_MMA_MASK
	.align		4
.L_39:
        /*0078*/ 	.byte	0x03, 0x50
        /*007a*/ 	.short	0x0000


	//----- nvinfo : EIATTR_MAXREG_COUNT
	.align		4
        /*007c*/ 	.byte	0x03, 0x1b
        /*007e*/ 	.short	0x00ff


	//----- nvinfo : EIATTR_MERCURY_ISA_VERSION
	.align		4
        /*0080*/ 	.byte	0x03, 0x5f
        /*0082*/ 	.short	0x0101


	//----- nvinfo : EIATTR_VRC_CTA_INIT_COUNT
	.align		4
        /*0084*/ 	.byte	0x02, 0x4a
	.zero		1
	.zero		1


	//----- nvinfo : EIATTR_EXIT_INSTR_OFFSETS
	.align		4
        /*0088*/ 	.byte	0x04, 0x1c
        /*008a*/ 	.short	(.L_41 - .L_40)


	//   ....[0]....
.L_40:
        /*008c*/ 	.word	0x00000030


	//   ....[1]....
        /*0090*/ 	.word	0x00000090


	//   ....[2]....
        /*0094*/ 	.word	0x00000c00


	//----- nvinfo : EIATTR_CBANK_PARAM_SIZE
	.align		4
.L_41:
        /*0098*/ 	.byte	0x03, 0x19
        /*009a*/ 	.short	0x0028


	//----- nvinfo : EIATTR_PARAM_CBANK
	.align		4
        /*009c*/ 	.byte	0x04, 0x0a
        /*009e*/ 	.short	(.L_43 - .L_42)
	.align		4
.L_42:
        /*00a0*/ 	.word	index@(.nv.constant0._ZN3x863gpu12mar_multiplyEPKjjjS2_jjPj)
        /*00a4*/ 	.short	0x0380
        /*00a6*/ 	.short	0x0028


	//----- nvinfo : EIATTR_SW_WAR
	.align		4
.L_43:
        /*00a8*/ 	.byte	0x04, 0x36
        /*00aa*/ 	.short	(.L_45 - .L_44)
.L_44:
        /*00ac*/ 	.word	0x00000008
.L_45:


//--------------------- .nv.info._ZN3x863gpu12m4ri_precalcEPbj --------------------------
	.section	.nv.info._ZN3x863gpu12m4ri_precalcEPbj,"",@"SHT_CUDA_INFO"
	.sectionflags	@""
	.align	4


	//----- nvinfo : EIATTR_CUDA_API_VERSION
	.align		4
        /*0000*/ 	.byte	0x04, 0x37
        /*0002*/ 	.short	(.L_47 - .L_46)
.L_46:
        /*0004*/ 	.word	0x00000082


	//----- nvinfo : EIATTR_KPARAM_INFO
	.align		4
.L_47:
        /*0008*/ 	.byte	0x04, 0x17
        /*000a*/ 	.short	(.L_49 - .L_48)
.L_48:
        /*000c*/ 	.word	0x00000000
        /*0010*/ 	.short	0x0001
        /*0012*/ 	.short	0x0008
        /*0014*/ 	.byte	0x00, 0xf0, 0x11, 0x00


	//----- nvinfo : EIATTR_KPARAM_INFO
	.align		4
.L_49:
        /*0018*/ 	.byte	0x04, 0x17
        /*001a*/ 	.short	(.L_51 - .L_50)
.L_50:
        /*001c*/ 	.word	0x00000000
        /*0020*/ 	.short	0x0000
        /*0022*/ 	.short	0x0000
        /*0024*/ 	.byte	0x00, 0xf5, 0x21, 0x00


	//----- nvinfo : EIATTR_SPARSE_MMA_MASK
	.align		4
.L_51:
        /*0028*/ 	.byte	0x03, 0x50
        /*002a*/ 	.short	0x0000


	//----- nvinfo : EIATTR_MAXREG_COUNT
	.align		4
        /*002c*/ 	.byte	0x03, 0x1b
        /*002e*/ 	.short	0x00ff


	//----- nvinfo : EIATTR_MERCURY_ISA_VERSION
	.align		4
        /*0030*/ 	.byte	0x03, 0x5f
        /*0032*/ 	.short	0x0101


	//----- nvinfo : EIATTR_VRC_CTA_INIT_COUNT
	.align		4
        /*0034*/ 	.byte	0x02, 0x4a
	.zero		1
	.zero		1


	//----- nvinfo : EIATTR_EXIT_INSTR_OFFSETS
	.align		4
        /*0038*/ 	.byte	0x04, 0x1c
        /*003a*/ 	.short	(.L_53 - .L_52)


	//   ....[0]....
.L_52:
        /*003c*/ 	.word	0x00000560


	//   ....[1]....
        /*0040*/ 	.word	0x00000590


	//----- nvinfo : EIATTR_CBANK_PARAM_SIZE
	.align		4
.L_53:
        /*0044*/ 	.byte	0x03, 0x19
        /*0046*/ 	.short	0x000c


	//----- nvinfo : EIATTR_PARAM_CBANK
	.align		4
        /*0048*/ 	.byte	0x04, 0x0a
        /*004a*/ 	.short	(.L_55 - .L_54)
	.align		4
.L_54:
        /*004c*/ 	.word	index@(.nv.constant0._ZN3x863gpu12m4ri_precalcEPbj)
        /*0050*/ 	.short	0x0380
        /*0052*/ 	.short	0x000c


	//----- nvinfo : EIATTR_SW_WAR
	.align		4
.L_55:
        /*0054*/ 	.byte	0x04, 0x36
        /*0056*/ 	.short	(.L_57 - .L_56)
.L_56:
        /*0058*/ 	.word	0x00000008
.L_57:


//--------------------- .nv.info._ZN3x863gpu9transposeEPjPKjjj --------------------------
	.section	.nv.info._ZN3x863gpu9transposeEPjPKjjj,"",@"SHT_CUDA_INFO"
	.sectionflags	@""
	.align	4


	//----- nvinfo : EIATTR_CUDA_API_VERSION
	.align		4
        /*0000*/ 	.byte	0x04, 0x37
        /*0002*/ 	.short	(.L_59 - .L_58)
.L_58:
        /*0004*/ 	.word	0x00000082


	//----- nvinfo : EIATTR_KPARAM_INFO
	.align		4
.L_59:
        /*0008*/ 	.byte	0x04, 0x17
        /*000a*/ 	.short	(.L_61 - .L_60)
.L_60:
        /*000c*/ 	.word	0x00000000
        /*0010*/ 	.short	0x0003
        /*0012*/ 	.short	0x0014
        /*0014*/ 	.byte	0x00, 0xf0, 0x11, 0x00


	//----- nvinfo : EIATTR_KPARAM_INFO
	.align		4
.L_61:
        /*0018*/ 	.byte	0x04, 0x17
        /*001a*/ 	.short	(.L_63 - .L_62)
.L_62:
        /*001c*/ 	.word	0x00000000
        /*0020*/ 	.short	0x0002
        /*0022*/ 	.short	0x0010
        /*0024*/ 	.byte	0x00, 0xf0, 0x11, 0x00


	//----- nvinfo : EIATTR_KPARAM_INFO
	.align		4
.L_63:
        /*0028*/ 	.byte	0x04, 0x17
        /*002a*/ 	.short	(.L_65 - .L_64)
.L_64:
        /*002c*/ 	.word	0x00000000
        /*0030*/ 	.short	0x0001
        /*0032*/ 	.short	0x0008
        /*0034*/ 	.byte	0x00, 0xf5, 0x21, 0x00


	//----- nvinfo : EIATTR_KPARAM_INFO
	.align		4
.L_65:
        /*0038*/ 	.byte	0x04, 0x17
        /*003a*/ 	.short	(.L_67 - .L_66)
.L_66:
        /*003c*/ 	.word	0x00000000
        /*0040*/ 	.short	0x0000
        /*0042*/ 	.short	0x0000
        /*0044*/ 	.byte	0x00, 0xf5, 0x21, 0x00


	//----- nvinfo : EIATTR_SPARSE_MMA_MASK
	.align		4
.L_67:
        /*0048*/ 	.byte	0x03, 0x50
        /*004a*/ 	.short	0x0000


	//----- nvinfo : EIATTR_MAXREG_COUNT
	.align		4
        /*004c*/ 	.byte	0x03, 0x1b
        /*004e*/ 	.short	0x00ff


	//----- nvinfo : EIATTR_MERCURY_ISA_VERSION
	.align		4
        /*0050*/ 	.byte	0x03, 0x5f
        /*0052*/ 	.short	0x0101


	//----- nvinfo : EIATTR_VRC_CTA_INIT_COUNT
	.align		4
        /*0054*/ 	.byte	0x02, 0x4a
	.zero		1
	.zero		1


	//----- nvinfo : EIATTR_EXIT_INSTR_OFFSETS
	.align		4
        /*0058*/ 	.byte	0x04, 0x1c
        /*005a*/ 	.short	(.L_69 - .L_68)


	//   ....[0]....
.L_68:
        /*005c*/ 	.word	0x00000040


	//   ....[1]....
        /*0060*/ 	.word	0x00000b20


	//----- nvinfo : EIATTR_CBANK_PARAM_SIZE
	.align		4
.L_69:
        /*0064*/ 	.byte	0x03, 0x19
        /*0066*/ 	.short	0x0018


	//----- nvinfo : EIATTR_PARAM_CBANK
	.align		4
        /*0068*/ 	.byte	0x04, 0x0a
        /*006a*/ 	.short	(.L_71 - .L_70)
	.align		4
.L_70:
        /*006c*/ 	.word	index@(.nv.constant0._ZN3x863gpu9transposeEPjPKjjj)
        /*0070*/ 	.short	0x0380
        /*0072*/ 	.short	0x0018


	//----- nvinfo : EIATTR_SW_WAR
	.align		4
.L_71:
        /*0074*/ 	.byte	0x04, 0x36
        /*0076*/ 	.short	(.L_73 - .L_72)
.L_72:
        /*0078*/ 	.word	0x00000008
.L_73:


//--------------------- .nv.info._ZN3x863gpu13m4ri_multiplyEPKjjjS2_jjPjPKbj --------------------------
	.section	.nv.info._ZN3x863gpu13m4ri_multiplyEPKjjjS2_jjPjPKbj,"",@"SHT_CUDA_INFO"
	.sectionflags	@""
	.align	4


	//----- nvinfo : EIATTR_CUDA_API_VERSION
	.align		4
        /*0000*/ 	.byte	0x04, 0x37
        /*0002*/ 	.short	(.L_75 - .L_74)
.L_74:
        /*0004*/ 	.word	0x00000082


	//----- nvinfo : EIATTR_KPARAM_INFO
	.align		4
.L_75:
        /*0008*/ 	.byte	0x04, 0x17
        /*000a*/ 	.short	(.L_77 - .L_76)
.L_76:
        /*000c*/ 	.word	0x00000000
        /*0010*/ 	.short	0x0008
        /*0012*/ 	.short	0x0030
        /*0014*/ 	.byte	0x00, 0xf0, 0x11, 0x00


	//----- nvinfo : EIATTR_KPARAM_INFO
	.align		4
.L_77:
        /*0018*/ 	.byte	0x04, 0x17
        /*001a*/ 	.short	(.L_79 - .L_78)
.L_78:
        /*001c*/ 	.word	0x00000000
        /*0020*/ 	.short	0x0007
        /*0022*/ 	.short	0x0028
        /*0024*/ 	.byte	0x00, 0xf5, 0x21, 0x00


	//----- nvinfo : EIATTR_KPARAM_INFO
	.align		4
.L_79:
        /*0028*/ 	.byte	0x04, 0x17
        /*002a*/ 	.short	(.L_81 - .L_80)
.L_80:
        /*002c*/ 	.word	0x00000000
        /*0030*/ 	.short	0x0006
        /*0032*/ 	.short	0x0020
        /*0034*/ 	.byte	0x00, 0xf5, 0x21, 0x00


	//----- nvinfo : EIATTR_KPARAM_INFO
	.align		4
.L_81:
        /*0038*/ 	.byte	0x04, 0x17
        /*003a*/ 	.short	(.L_83 - .L_82)
.L_82:
        /*003c*/ 	.word	0x00000000
        /*0040*/ 	.short	0x0005
        /*0042*/ 	.short	0x001c
        /*0044*/ 	.byte	0x00, 0xf0, 0x11, 0x00


	//----- nvinfo : EIATTR_KPARAM_INFO
	.align		4
.L_83:
        /*0048*/ 	.byte	0x04, 0x17
        /*004a*/ 	.short	(.L_85 - .L_84)
.L_84:
        /*004c*/ 	.word	0x00000000
        /*0050*/ 	.short	0x0004
        /*0052*/ 	.short	0x0018
        /*0054*/ 	.byte	0x00, 0xf0, 0x11, 0x00


	//----- nvinfo : EIATTR_KPARAM_INFO
	.align		4
.L_85:
        /*0058*/ 	.byte	0x04, 0x17
        /*005a*/ 	.short	(.L_87 - .L_86)
.L_86:
        /*005c*/ 	.word	0x00000000
        /*0060*/ 	.short	0x0003
        /*0062*/ 	.short	0x0010
        /*0064*/ 	.byte	0x00, 0xf5, 0x21, 0x00


	//----- nvinfo : EIATTR_KPARAM_INFO
	.align		4
.L_87:
        /*0068*/ 	.byte	0x04, 0x17
        /*006a*/ 	.short	(.L_89 - .L_88)
.L_88:
        /*006c*/ 	.word	0x00000000
        /*0070*/ 	.short	0x0002
        /*0072*/ 	.short	0x000c
        /*0074*/ 	.byte	0x00, 0xf0, 0x11, 0x00


	//----- nvinfo : EIATTR_KPARAM_INFO
	.align		4
.L_89:
        /*0078*/ 	.byte	0x04, 0x17
        /*007a*/ 	.short	(.L_91 - .L_90)
.L_90:
        /*007c*/ 	.word	0x00000000
        /*0080*/ 	.short	0x0001
        /*0082*/ 	.short	0x0008
        /*0084*/ 	.byte	0x00, 0xf0, 0x11, 0x00


	//----- nvinfo : EIATTR_KPARAM_INFO
	.align		4
.L_91:
        /*0088*/ 	.byte	0x04, 0x17
        /*008a*/ 	.short	(.L_93 - .L_92)
.L_92:
        /*008c*/ 	.word	0x00000000
        /*0090*/ 	.short	0x0000
        /*0092*/ 	.short	0x0000
        /*0094*/ 	.byte	0x00, 0xf5, 0x21, 0x00


	//----- nvinfo : EIATTR_SPARSE_MMA_MASK
	.align		4
.L_93:
        /*0098*/ 	.byte	0x03, 0x50
        /*009a*/ 	.short	0x0000


	//----- nvinfo : EIATTR_MAXREG_COUNT
	.align		4
        /*009c*/ 	.byte	0x03, 0x1b
        /*009e*/ 	.short	0x00ff


	//----- nvinfo : EIATTR_MERCURY_ISA_VERSION
	.align		4
        /*00a0*/ 	.byte	0x03, 0x5f
        /*00a2*/ 	.short	0x0101


	//----- nvinfo : EIATTR_VRC_CTA_INIT_COUNT
	.align		4
        /*00a4*/ 	.byte	0x02, 0x4a
	.zero		1
	.zero		1


	//----- nvinfo : EIATTR_EXIT_INSTR_OFFSETS
	.align		4
        /*00a8*/ 	.byte	0x04, 0x1c
        /*00aa*/ 	.short	(.L_95 - .L_94)


	//   ....[0]....
.L_94:
        /*00ac*/ 	.word	0x00000090


	//   ....[1]....
        /*00b0*/ 	.word	0x00001be0


	//   ....[2]....
        /*00b4*/ 	.word	0x00002050


	//   ....[3]....
        /*00b8*/ 	.word	0x00002290


	//   ....[4]....
        /*00bc*/ 	.word	0x000023f0


	//   ....[5]....
        /*00c0*/ 	.word	0x00002490


	//----- nvinfo : EIATTR_CBANK_PARAM_SIZE
	.align		4
.L_95:
        /*00c4*/ 	.byte	0x03, 0x19
        /*00c6*/ 	.short	0x0034


	//----- nvinfo : EIATTR_PARAM_CBANK
	.align		4
        /*00c8*/ 	.byte	0x04, 0x0a
        /*00ca*/ 	.short	(.L_97 - .L_96)
	.align		4
.L_96:
        /*00cc*/ 	.word	index@(.nv.constant0._ZN3x863gpu13m4ri_multiplyEPKjjjS2_jjPjPKbj)
        /*00d0*/ 	.short	0x0380
        /*00d2*/ 	.short	0x0034


	//----- nvinfo : EIATTR_SW_WAR
	.align		4
.L_97:
        /*00d4*/ 	.byte	0x04, 0x36
        /*00d6*/ 	.short	(.L_99 - .L_98)
.L_98:
        /*00d8*/ 	.word	0x00000008
.L_99:


//--------------------- .nv.callgraph             --------------------------
	.section	.nv.callgraph,"",@"SHT_CUDA_CALLGRAPH"
	.align	4
	.sectionentsize	8
	.align		4
        /*0000*/ 	.word	0x00000000
	.align		4
        /*0004*/ 	.word	0xffffffff
	.align		4
        /*0008*/ 	.word	0x00000000
	.align		4
        /*000c*/ 	.word	0xfffffffe
	.align		4
        /*0010*/ 	.word	0x00000000
	.align		4
        /*0014*/ 	.word	0xfffffffd
	.align		4
        /*0018*/ 	.word	0x00000000
	.align		4
        /*001c*/ 	.word	0xfffffffc


//--------------------- .text._ZN3x863gpu12mar_multiplyEPKjjjS2_jjPj --------------------------
	.section	.text._ZN3x863gpu12mar_multiplyEPKjjjS2_jjPj,"ax",@progbits
	.align	128
        .global         _ZN3x863gpu12mar_multiplyEPKjjjS2_jjPj
        .type           _ZN3x863gpu12mar_multiplyEPKjjjS2_jjPj,@function
        .size           _ZN3x863gpu12mar_multiplyEPKjjjS2_jjPj,(.L_x_32 - _ZN3x863gpu12mar_multiplyEPKjjjS2_jjPj)
        .other          _ZN3x863gpu12mar_multiplyEPKjjjS2_jjPj,@"STO_CUDA_ENTRY STV_DEFAULT"
_ZN3x863gpu12mar_multiplyEPKjjjS2_jjPj:
.text._ZN3x863gpu12mar_multiplyEPKjjjS2_jjPj:
[----:B------:R-:W-:Y:S01]  /*0000*/  LDC R1, c[0x0][0x37c] ;  /* 0x0000df00ff017b82 */ /* 0x000fe20000000800 */
[----:B------:R-:W0:Y:S02]  /*0010*/  LDCU UR5, c[0x0][0x38c] ;  /* 0x00007180ff0577ac */ /* 0x000e240008000800 */
[----:B0-----:R-:W-:-:S13]  /*0020*/  ISETP.NE.AND P0, PT, RZ, UR5, PT ;  /* 0x00000005ff007c0c */ /* 0x001fda000bf05270 */
[----:B------:R-:W-:Y:S05]  /*0030*/  @!P0 EXIT ;  /* 0x000000000000894d */ /* 0x000fea0003800000 */
[----:B------:R-:W0:Y:S01]  /*0040*/  LDC R5, c[0x0][0x39c] ;  /* 0x0000e700ff057b82 */ /* 0x000e220000000800 */
[----:B------:R-:W1:Y:S01]  /*0050*/  S2R R0, SR_CTAID.X ;  /* 0x0000000000007919 */ /* 0x000e620000002500 */
[----:B------:R-:W2:Y:S01]  /*0060*/  LDCU UR4, c[0x0][0x360] ;  /* 0x00006c00ff0477ac */ /* 0x000ea20008000800 */
[----:B------:R-:W3:Y:S01]  /*0070*/  S2R R3, SR_TID.X ;  /* 0x0000000000037919 */ /* 0x000ee20000002100 */
[----:B0-----:R-:W-:-:S13]  /*0080*/  ISETP.GE.U32.AND P0, PT, R5, 0x20, PT ;  /* 0x000000200500780c */ /* 0x001fda0003f06070 */
[----:B-123--:R-:W-:Y:S05]  /*0090*/  @!P0 EXIT ;  /* 0x000000000000894d */ /* 0x00efea0003800000 */
[----:B------:R-:W0:Y:S01]  /*00a0*/  LDCU.64 UR6, c[0x0][0x3a0] ;  /* 0x00007400ff0677ac */ /* 0x000e220008000a00 */
[----:B------:R-:W-:Y:S01]  /*00b0*/  IMAD R0, R0, UR4, R3 ;  /* 0x0000000400007c24 */ /* 0x000fe2000f8e0203 */
[----:B------:R-:W-:Y:S02]  /*00c0*/  SHF.R.U32.HI R7, RZ, 0x5, R5 ;  /* 0x00000005ff077819 */ /* 0x000fe40000011605 */
[----:B------:R-:W-:Y:S01]  /*00d0*/  LOP3.LUT R5, R5, 0x60, RZ, 0xc0, !PT ;  /* 0x0000006005057812 */ /* 0x000fe200078ec0ff */
[----:B------:R-:W-:Y:S01]  /*00e0*/  IMAD R0, R0, UR5, RZ ;  /* 0x0000000500007c24 */ /* 0x000fe2000f8e02ff */
[----:B------:R-:W1:Y:S04]  /*00f0*/  LDCU.64 UR8, c[0x0][0x358] ;  /* 0x00006b00ff0877ac */ /* 0x000e680008000a00 */
[--C-:B------:R-:W-:Y:S01]  /*0100*/  SHF.R.U32.HI R2, RZ, 0x3, R0.reuse ;  /* 0x00000003ff027819 */ /* 0x100fe20000011600 */
[----:B------:R-:W-:Y:S01]  /*0110*/  UMOV UR4, URZ ;  /* 0x000000ff00047c82 */ /* 0x000fe20008000000 */
[----:B------:R-:W-:-:S02]  /*0120*/  SHF.R.U32.HI R6, RZ, 0x5, R0 ;  /* 0x00000005ff067819 */ /* 0x000fc40000011600 */
[----:B------:R-:W-:Y:S02]  /*0130*/  LOP3.LUT R4, R2, 0x1ffffffc, RZ, 0xc0, !PT ;  /* 0x1ffffffc02047812 */ /* 0x000fe400078ec0ff */
[----:B------:R-:W-:Y:S02]  /*0140*/  LOP3.LUT R2, R7, 0x7, RZ, 0xc0, !PT ;  /* 0x0000000707027812 */ /* 0x000fe400078ec0ff */
[----:B0-----:R-:W-:-:S03]  /*0150*/  IADD3 R4, P1, PT, R4, UR6, RZ ;  /* 0x0000000604047c10 */ /* 0x001fc6000ff3e0ff */
[----:B------:R-:W-:Y:S01]  /*0160*/  VIADD R3, R2, 0xffffffff ;  /* 0xffffffff02037836 */ /* 0x000fe20000000000 */
[----:B------:R-:W-:Y:S02]  /*0170*/  IADD3 R2, P2, PT, R4, 0x10, RZ ;  /* 0x0000001004027810 */ /* 0x000fe40007f5e0ff */
[C---:B------:R-:W-:Y:S01]  /*0180*/  LOP3.LUT R4, R7.reuse, 0x7fffff8, RZ, 0xc0, !PT ;  /* 0x07fffff807047812 */ /* 0x040fe200078ec0ff */
[----:B------:R-:W-:Y:S01]  /*0190*/  VIADD R7, R7, 0xffffffff ;  /* 0xffffffff07077836 */ /* 0x000fe20000000000 */
[----:B------:R-:W-:Y:S02]  /*01a0*/  ISETP.GE.U32.AND P0, PT, R3, 0x3, PT ;  /* 0x000000030300780c */ /* 0x000fe40003f06070 */
[----:B------:R-:W-:Y:S01]  /*01b0*/  IADD3.X R3, PT, PT, RZ, UR7, RZ, P2, P1 ;  /* 0x00000007ff037c10 */ /* 0x000fe200097e24ff */
[----:B-1----:R-:W-:-:S10]  /*01c0*/  IMAD.MOV R8, RZ, RZ, -R4 ;  /* 0x000000ffff087224 */ /* 0x002fd400078e0a04 */
.L_x_5:
[----:B012---:R-:W0:Y:S01]  /*01d0*/  LDC.64 R10, c[0x0][0x380] ;  /* 0x0000e000ff0a7b82 */ /* 0x007e220000000a00 */
[----:B---3--:R-:W-:Y:S01]  /*01e0*/  VIADD R9, R0, UR4 ;  /* 0x0000000400097c36 */ /* 0x008fe20008000000 */
[----:B------:R-:W1:Y:S04]  /*01f0*/  LDCU UR11, c[0x0][0x39c] ;  /* 0x00007380ff0b77ac */ /* 0x000e680008000800 */
[----:B------:R-:W-:Y:S01]  /*0200*/  SHF.R.U32.HI R13, RZ, 0x5, R9 ;  /* 0x00000005ff0d7819 */ /* 0x000fe20000011609 */
[----:B------:R-:W2:Y:S04]  /*0210*/  LDCU UR6, c[0x0][0x38c] ;  /* 0x00007180ff0677ac */ /* 0x000ea80008000800 */
[----:B0-----:R-:W-:-:S06]  /*0220*/  IMAD.WIDE.U32 R10, R13, 0x4, R10 ;  /* 0x000000040d0a7825 */ /* 0x001fcc00078e000a */
[----:B------:R-:W3:Y:S01]  /*0230*/  LDG.E R10, desc[UR8][R10.64] ;  /* 0x000000080a0a7981 */ /* 0x000ee2000c1e1900 */
[----:B------:R-:W-:Y:S01]  /*0240*/  ISETP.GE.U32.AND P2, PT, R7, 0x7, PT ;  /* 0x000000070700780c */ /* 0x000fe20003f46070 */
[----:B-1----:R-:W-:Y:S02]  /*0250*/  UIMAD UR5, UR4, UR11, URZ ;  /* 0x0000000b040572a4 */ /* 0x002fe4000f8e02ff */
[----:B------:R-:W-:Y:S02]  /*0260*/  UIADD3 UR4, UPT, UPT, UR4, 0x1, URZ ;  /* 0x0000000104047890 */ /* 0x000fe4000fffe0ff */
[----:B------:R-:W-:Y:S02]  /*0270*/  USHF.R.U32.HI UR10, URZ, 0x5, UR5 ;  /* 0x00000005ff0a7899 */ /* 0x000fe40008011605 */
[----:B--2---:R-:W-:Y:S01]  /*0280*/  UISETP.NE.AND UP0, UPT, UR4, UR6, UPT ;  /* 0x000000060400728c */ /* 0x004fe2000bf05270 */
[----:B---3--:R-:W-:-:S04]  /*0290*/  SHF.R.W.U32.HI R9, RZ, R9, R10 ;  /* 0x00000009ff097219 */ /* 0x008fc80000011e0a */
[----:B------:R-:W-:-:S04]  /*02a0*/  LOP3.LUT R9, R9, 0x1, RZ, 0xc0, !PT ;  /* 0x0000000109097812 */ /* 0x000fc800078ec0ff */
[----:B------:R-:W-:Y:S01]  /*02b0*/  ISETP.NE.U32.AND P1, PT, R9, 0x1, PT ;  /* 0x000000010900780c */ /* 0x000fe20003f25070 */
[----:B------:R-:W-:Y:S01]  /*02c0*/  IMAD.MOV.U32 R9, RZ, RZ, RZ ;  /* 0x000000ffff097224 */ /* 0x000fe200078e00ff */
[----:B------:R-:W-:Y:S11]  /*02d0*/  @!P2 BRA `(.L_x_0) ;  /* 0x0000000000f4a947 */ /* 0x000ff60003800000 */
[----:B------:R-:W0:Y:S01]  /*02e0*/  LDCU.64 UR6, c[0x0][0x390] ;  /* 0x00007200ff0677ac */ /* 0x000e220008000a00 */
[----:B------:R-:W-:Y:S02]  /*02f0*/  IMAD.MOV.U32 R16, RZ, RZ, R2 ;  /* 0x000000ffff107224 */ /* 0x000fe400078e0002 */
[----:B------:R-:W-:Y:S01]  /*0300*/  IMAD.MOV.U32 R15, RZ, RZ, R3 ;  /* 0x000000ffff0f7224 */ /* 0x000fe200078e0003 */
[----:B------:R-:W-:Y:S01]  /*0310*/  USHF.R.U32.HI UR5, URZ, 0x3, UR5 ;  /* 0x00000003ff057899 */ /* 0x000fe20008011605 */
[----:B------:R-:W-:-:S03]  /*0320*/  IMAD.MOV.U32 R9, RZ, RZ, R8 ;  /* 0x000000ffff097224 */ /* 0x000fc600078e0008 */
[----:B------:R-:W-:-:S04]  /*0330*/  ULOP3.LUT UR5, UR5, 0x1ffffffc, URZ, 0xc0, !UPT ;  /* 0x1ffffffc05057892 */ /* 0x000fc8000f8ec0ff */
[----:B0-----:R-:W-:-:S04]  /*0340*/  UIADD3 UR5, UP1, UPT, UR5, UR6, URZ ;  /* 0x0000000605057290 */ /* 0x001fc8000ff3e0ff */
[----:B------:R-:W-:-:S04]  /*0350*/  UIADD3 UR5, UP2, UPT, UR5, 0x10, URZ ;  /* 0x0000001005057890 */ /* 0x000fc8000ff5e0ff */
[----:B------:R-:W-:Y:S02]  /*0360*/  UIADD3.X UR6, UPT, UPT, URZ, URZ, UR7, UP2, UP1 ;  /* 0x000000ffff067290 */ /* 0x000fe400097e2407 */
[----:B------:R-:W-:-:S04]  /*0370*/  IMAD.U32 R10, RZ, RZ, UR5 ;  /* 0x00000005ff0a7e24 */ /* 0x000fc8000f8e00ff */
[----:B------:R-:W-:-:S07]  /*0380*/  IMAD.U32 R11, RZ, RZ, UR6 ;  /* 0x00000006ff0b7e24 */ /* 0x000fce000f8e00ff */
.L_x_1:
[----:B0-----:R-:W-:Y:S01]  /*0390*/  IMAD.MOV.U32 R12, RZ, RZ, R16 ;  /* 0x000000ffff0c7224 */ /* 0x001fe200078e0010 */
[----:B------:R-:W2:Y:S01]  /*03a0*/  LDG.E R14, desc[UR8][R10.64+-0x10] ;  /* 0xfffff0080a0e7981 */ /* 0x000ea2000c1e1900 */
[----:B------:R-:W-:-:S05]  /*03b0*/  IMAD.MOV.U32 R13, RZ, RZ, R15 ;  /* 0x000000ffff0d7224 */ /* 0x000fca00078e000f */
[----:B------:R-:W3:Y:S04]  /*03c0*/  LDG.E R15, desc[UR8][R12.64+-0x10] ;  /* 0xfffff0080c0f7981 */ /* 0x000ee8000c1e1900 */
[----:B------:R-:W4:Y:S04]  /*03d0*/  LDG.E R17, desc[UR8][R12.64+-0xc] ;  /* 0xfffff4080c117981 */ /* 0x000f28000c1e1900 */
[----:B------:R-:W5:Y:S01]  /*03e0*/  LDG.E R19, desc[UR8][R12.64+-0x8] ;  /* 0xfffff8080c137981 */ /* 0x000f62000c1e1900 */
[----:B--2---:R-:W-:-:S04]  /*03f0*/  SEL R14, R14, RZ, !P1 ;  /* 0x000000ff0e0e7207 */ /* 0x004fc80004800000 */
[----:B---3--:R-:W-:-:S05]  /*0400*/  LOP3.LUT R15, R15, R14, RZ, 0x3c, !PT ;  /* 0x0000000e0f0f7212 */ /* 0x008fca00078e3cff */
[----:B------:R0:W-:Y:S04]  /*0410*/  STG.E desc[UR8][R12.64+-0x10], R15 ;  /* 0xfffff00f0c007986 */ /* 0x0001e8000c101908 */
[----:B------:R-:W2:Y:S04]  /*0420*/  LDG.E R14, desc[UR8][R10.64+-0xc] ;  /* 0xfffff4080a0e7981 */ /* 0x000ea8000c1e1900 */
[----:B0-----:R-:W3:Y:S01]  /*0430*/  LDG.E R15, desc[UR8][R12.64+-0x4] ;  /* 0xfffffc080c0f7981 */ /* 0x001ee2000c1e1900 */
[----:B--2---:R-:W-:-:S04]  /*0440*/  SEL R14, R14, RZ, !P1 ;  /* 0x000000ff0e0e7207 */ /* 0x004fc80004800000 */
[----:B----4-:R-:W-:-:S05]  /*0450*/  LOP3.LUT R17, R17, R14, RZ, 0x3c, !PT ;  /* 0x0000000e11117212 */ /* 0x010fca00078e3cff */
[----:B------:R0:W-:Y:S04]  /*0460*/  STG.E desc[UR8][R12.64+-0xc], R17 ;  /* 0xfffff4110c007986 */ /* 0x0001e8000c101908 */
[----:B------:R-:W2:Y:S04]  /*0470*/  LDG.E R14, desc[UR8][R10.64+-0x8] ;  /* 0xfffff8080a0e7981 */ /* 0x000ea8000c1e1900 */
[----:B0-----:R-:W4:Y:S01]  /*0480*/  LDG.E R17, desc[UR8][R12.64] ;  /* 0x000000080c117981 */ /* 0x001f22000c1e1900 */
[----:B--2---:R-:W-:-:S04]  /*0490*/  SEL R14, R14, RZ, !P1 ;  /* 0x000000ff0e0e7207 */ /* 0x004fc80004800000 */
[----:B-----5:R-:W-:-:S05]  /*04a0*/  LOP3.LUT R19, R19, R14, RZ, 0x3c, !PT ;  /* 0x0000000e13137212 */ /* 0x020fca00078e3cff */
[----:B------:R0:W-:Y:S04]  /*04b0*/  STG.E desc[UR8][R12.64+-0x8], R19 ;  /* 0xfffff8130c007986 */ /* 0x0001e8000c101908 */
[----:B------:R-:W2:Y:S04]  /*04c0*/  LDG.E R14, desc[UR8][R10.64+-0x4] ;  /* 0xfffffc080a0e7981 */ /* 0x000ea8000c1e1900 */
[----:B0-----:R-:W5:Y:S01]  /*04d0*/  LDG.E R19, desc[UR8][R12.64+0x4] ;  /* 0x000004080c137981 */ /* 0x001f62000c1e1900 */
        /* <DEDUP_REMOVED lines=12> */
[----:B------:R-:W-:Y:S04]  /*05a0*/  STG.E desc[UR8][R12.64+0x4], R19 ;  /* 0x000004130c007986 */ /* 0x000fe8000c101908 */
[----:B------:R-:W2:Y:S02]  /*05b0*/  LDG.E R14, desc[UR8][R10.64+0x8] ;  /* 0x000008080a0e7981 */ /* 0x000ea4000c1e1900 */
[----:B--2---:R-:W-:-:S04]  /*05c0*/  SEL R14, R14, RZ, !P1 ;  /* 0x000000ff0e0e7207 */ /* 0x004fc80004800000 */
[----:B---3--:R-:W-:-:S05]  /*05d0*/  LOP3.LUT R15, R15, R14, RZ, 0x3c, !PT ;  /* 0x0000000e0f0f7212 */ /* 0x008fca00078e3cff */
[----:B------:R0:W-:Y:S04]  /*05e0*/  STG.E desc[UR8][R12.64+0x8], R15 ;  /* 0x0000080f0c007986 */ /* 0x0001e8000c101908 */
[----:B------:R1:W2:Y:S01]  /*05f0*/  LDG.E R14, desc[UR8][R10.64+0xc] ;  /* 0x00000c080a0e7981 */ /* 0x0002a2000c1e1900 */
[----:B------:R-:W-:-:S05]  /*0600*/  VIADD R9, R9, 0x8 ;  /* 0x0000000809097836 */ /* 0x000fca0000000000 */
[----:B------:R-:W-:Y:S02]  /*0610*/  ISETP.NE.AND P2, PT, R9, RZ, PT ;  /* 0x000000ff0900720c */ /* 0x000fe40003f45270 */
[----:B------:R-:W-:Y:S02]  /*0620*/  IADD3 R16, P4, PT, R12, 0x20, RZ ;  /* 0x000000200c107810 */ /* 0x000fe40007f9e0ff */
[----:B-1----:R-:W-:-:S03]  /*0630*/  IADD3 R10, P3, PT, R10, 0x20, RZ ;  /* 0x000000200a0a7810 */ /* 0x002fc60007f7e0ff */
[----:B0-----:R-:W-:Y:S02]  /*0640*/  IMAD.X R15, RZ, RZ, R13, P4 ;  /* 0x000000ffff0f7224 */ /* 0x001fe400020e060d */
[----:B------:R-:W-:Y:S01]  /*0650*/  IMAD.X R11, RZ, RZ, R11, P3 ;  /* 0x000000ffff0b7224 */ /* 0x000fe200018e060b */
[----:B--2---:R-:W-:-:S04]  /*0660*/  SEL R14, R14, RZ, !P1 ;  /* 0x000000ff0e0e7207 */ /* 0x004fc80004800000 */
[----:B----4-:R-:W-:-:S05]  /*0670*/  LOP3.LUT R17, R17, R14, RZ, 0x3c, !PT ;  /* 0x0000000e11117212 */ /* 0x010fca00078e3cff */
[----:B------:R0:W-:Y:S01]  /*0680*/  STG.E desc[UR8][R12.64+0xc], R17 ;  /* 0x00000c110c007986 */ /* 0x0001e2000c101908 */
[----:B------:R-:W-:Y:S05]  /*0690*/  @P2 BRA `(.L_x_1) ;  /* 0xfffffffc003c2947 */ /* 0x000fea000383ffff */
[----:B------:R-:W-:-:S07]  /*06a0*/  IMAD.MOV.U32 R9, RZ, RZ, R4 ;  /* 0x000000ffff097224 */ /* 0x000fce00078e0004 */
.L_x_0:
[----:B------:R-:W-:-:S09]  /*06b0*/  ULOP3.LUT UP1, URZ, UR11, 0xe0, URZ, 0xc0, !UPT ;  /* 0x000000e00bff7892 */ /* 0x000fd2000f82c0ff */
[----:B------:R-:W-:Y:S05]  /*06c0*/  BRA.U !UP1, `(.L_x_2) ;  /* 0x0000000509487547 */ /* 0x000fea000b800000 */
[----:B------:R-:W-:Y:S01]  /*06d0*/  ISETP.NE.AND P2, PT, R5, RZ, PT ;  /* 0x000000ff0500720c */ /* 0x000fe20003f45270 */
[----:B------:R-:W-:-:S12]  /*06e0*/  @!P0 BRA `(.L_x_3) ;  /* 0x0000000000948947 */ /* 0x000fd80003800000 */
[----:B------:R-:W1:Y:S01]  /*06f0*/  LDC.64 R14, c[0x0][0x390] ;  /* 0x0000e400ff0e7b82 */ /* 0x000e620000000a00 */
[----:B0-----:R-:W-:Y:S01]  /*0700*/  VIADD R13, R9, UR10 ;  /* 0x0000000a090d7c36 */ /* 0x001fe20008000000 */
[----:B------:R-:W0:Y:S01]  /*0710*/  LDCU.64 UR6, c[0x0][0x3a0] ;  /* 0x00007400ff0677ac */ /* 0x000e220008000a00 */
[----:B------:R-:W-:-:S05]  /*0720*/  IMAD.IADD R17, R6, 0x1, R9 ;  /* 0x0000000106117824 */ /* 0x000fca00078e0209 */
[----:B------:R-:W2:Y:S01]  /*0730*/  LDC.64 R10, c[0x0][0x3a0] ;  /* 0x0000e800ff0a7b82 */ /* 0x000ea20000000a00 */
[----:B-1----:R-:W-:-:S07]  /*0740*/  IMAD.WIDE.U32 R14, R13, 0x4, R14 ;  /* 0x000000040d0e7825 */ /* 0x002fce00078e000e */
[----:B------:R-:W1:Y:S01]  /*0750*/  LDC.64 R12, c[0x0][0x390] ;  /* 0x0000e400ff0c7b82 */ /* 0x000e620000000a00 */
[----:B------:R-:W3:Y:S01]  /*0760*/  LDG.E R14, desc[UR8][R14.64] ;  /* 0x000000080e0e7981 */ /* 0x000ee2000c1e1900 */
[----:B--2---:R-:W-:-:S05]  /*0770*/  IMAD.WIDE.U32 R10, R17, 0x4, R10 ;  /* 0x00000004110a7825 */ /* 0x004fca00078e000a */
[----:B------:R-:W2:Y:S01]  /*0780*/  LDG.E R17, desc[UR8][R10.64] ;  /* 0x000000080a117981 */ /* 0x000ea2000c1e1900 */
[----:B------:R-:W-:Y:S02]  /*0790*/  IADD3 R19, P3, PT, R9, UR10, RZ ;  /* 0x0000000a09137c10 */ /* 0x000fe4000ff7e0ff */
[----:B------:R-:W-:-:S03]  /*07a0*/  IADD3 R18, P4, PT, R6, R9, RZ ;  /* 0x0000000906127210 */ /* 0x000fc60007f9e0ff */
[----:B------:R-:W-:Y:S01]  /*07b0*/  IMAD.X R20, RZ, RZ, RZ, P3 ;  /* 0x000000ffff147224 */ /* 0x000fe200018e06ff */
[----:B-1----:R-:W-:-:S04]  /*07c0*/  LEA R12, P3, R19, R12, 0x2 ;  /* 0x0000000c130c7211 */ /* 0x002fc800078610ff */
[----:B------:R-:W-:Y:S01]  /*07d0*/  LEA.HI.X R13, R19, R13, R20, 0x2, P3 ;  /* 0x0000000d130d7211 */ /* 0x000fe200018f1414 */
[----:B------:R-:W-:Y:S01]  /*07e0*/  IMAD.X R19, RZ, RZ, RZ, P4 ;  /* 0x000000ffff137224 */ /* 0x000fe200020e06ff */
[----:B---3--:R-:W-:Y:S02]  /*07f0*/  SEL R16, R14, RZ, !P1 ;  /* 0x000000ff0e107207 */ /* 0x008fe40004800000 */
[C---:B0-----:R-:W-:Y:S02]  /*0800*/  LEA R14, P3, R18.reuse, UR6, 0x2 ;  /* 0x00000006120e7c11 */ /* 0x041fe4000f8610ff */
[----:B--2---:R-:W-:Y:S02]  /*0810*/  LOP3.LUT R17, R17, R16, RZ, 0x3c, !PT ;  /* 0x0000001011117212 */ /* 0x004fe400078e3cff */
[----:B------:R-:W-:-:S03]  /*0820*/  LEA.HI.X R15, R18, UR7, R19, 0x2, P3 ;  /* 0x00000007120f7c11 */ /* 0x000fc600098f1413 */
[----:B------:R0:W-:Y:S04]  /*0830*/  STG.E desc[UR8][R10.64], R17 ;  /* 0x000000110a007986 */ /* 0x0001e8000c101908 */
[----:B------:R-:W2:Y:S04]  /*0840*/  LDG.E R16, desc[UR8][R12.64+0x4] ;  /* 0x000004080c107981 */ /* 0x000ea8000c1e1900 */
[----:B------:R-:W3:Y:S04]  /*0850*/  LDG.E R19, desc[UR8][R14.64+0x4] ;  /* 0x000004080e137981 */ /* 0x000ee8000c1e1900 */
[----:B------:R-:W4:Y:S04]  /*0860*/  LDG.E R21, desc[UR8][R14.64+0x8] ;  /* 0x000008080e157981 */ /* 0x000f28000c1e1900 */
[----:B0-----:R-:W5:Y:S01]  /*0870*/  LDG.E R11, desc[UR8][R14.64+0xc] ;  /* 0x00000c080e0b7981 */ /* 0x001f62000c1e1900 */
[----:B--2---:R-:W-:-:S04]  /*0880*/  SEL R16, R16, RZ, !P1 ;  /* 0x000000ff10107207 */ /* 0x004fc80004800000 */
[----:B---3--:R-:W-:-:S05]  /*0890*/  LOP3.LUT R19, R19, R16, RZ, 0x3c, !PT ;  /* 0x0000001013137212 */ /* 0x008fca00078e3cff */
[----:B------:R1:W-:Y:S04]  /*08a0*/  STG.E desc[UR8][R14.64+0x4], R19 ;  /* 0x000004130e007986 */ /* 0x0003e8000c101908 */
[----:B------:R-:W2:Y:S02]  /*08b0*/  LDG.E R16, desc[UR8][R12.64+0x8] ;  /* 0x000008080c107981 */ /* 0x000ea4000c1e1900 */
[----:B--2---:R-:W-:-:S04]  /*08c0*/  SEL R16, R16, RZ, !P1 ;  /* 0x000000ff10107207 */ /* 0x004fc80004800000 */
[----:B----4-:R-:W-:-:S05]  /*08d0*/  LOP3.LUT R21, R21, R16, RZ, 0x3c, !PT ;  /* 0x0000001015157212 */ /* 0x010fca00078e3cff */
[----:B------:R1:W-:Y:S04]  /*08e0*/  STG.E desc[UR8][R14.64+0x8], R21 ;  /* 0x000008150e007986 */ /* 0x0003e8000c101908 */
[----:B------:R-:W2:Y:S01]  /*08f0*/  LDG.E R10, desc[UR8][R12.64+0xc] ;  /* 0x00000c080c0a7981 */ /* 0x000ea2000c1e1900 */
[----:B------:R-:W-:Y:S01]  /*0900*/  VIADD R9, R9, 0x4 ;  /* 0x0000000409097836 */ /* 0x000fe20000000000 */
[----:B--2---:R-:W-:-:S04]  /*0910*/  SEL R10, R10, RZ, !P1 ;  /* 0x000000ff0a0a7207 */ /* 0x004fc80004800000 */
[----:B-----5:R-:W-:-:S05]  /*0920*/  LOP3.LUT R11, R11, R10, RZ, 0x3c, !PT ;  /* 0x0000000a0b0b7212 */ /* 0x020fca00078e3cff */
[----:B------:R1:W-:Y:S02]  /*0930*/  STG.E desc[UR8][R14.64+0xc], R11 ;  /* 0x00000c0b0e007986 */ /* 0x0003e4000c101908 */
.L_x_3:
[----:B------:R-:W-:Y:S05]  /*0940*/  @!P2 BRA `(.L_x_2) ;  /* 0x0000000000a8a947 */ /* 0x000fea0003800000 */
[----:B------:R-:W-:Y:S01]  /*0950*/  ISETP.NE.AND P2, PT, R5, 0x20, PT ;  /* 0x000000200500780c */ /* 0x000fe20003f45270 */
[----:B------:R-:W-:-:S12]  /*0960*/  ULOP3.LUT UP1, URZ, UR11, 0x20, URZ, 0xc0, !UPT ;  /* 0x000000200bff7892 */ /* 0x000fd8000f82c0ff */
[----:B------:R-:W-:Y:S05]  /*0970*/  @!P2 BRA `(.L_x_4) ;  /* 0x00000000006ca947 */ /* 0x000fea0003800000 */
[----:B-1----:R-:W1:Y:S01]  /*0980*/  LDC.64 R10, c[0x0][0x390] ;  /* 0x0000e400ff0a7b82 */ /* 0x002e620000000a00 */
[----:B------:R-:W-:Y:S01]  /*0990*/  VIADD R15, R9, UR10 ;  /* 0x0000000a090f7c36 */ /* 0x000fe20008000000 */
[----:B------:R-:W2:Y:S01]  /*09a0*/  LDCU.64 UR6, c[0x0][0x3a0] ;  /* 0x00007400ff0677ac */ /* 0x000ea20008000a00 */
[----:B0-----:R-:W-:-:S05]  /*09b0*/  IMAD.IADD R17, R6, 0x1, R9 ;  /* 0x0000000106117824 */ /* 0x001fca00078e0209 */
[----:B------:R-:W0:Y:S01]  /*09c0*/  LDC.64 R12, c[0x0][0x3a0] ;  /* 0x0000e800ff0c7b82 */ /* 0x000e220000000a00 */
[----:B-1----:R-:W-:-:S06]  /*09d0*/  IMAD.WIDE.U32 R14, R15, 0x4, R10 ;  /* 0x000000040f0e7825 */ /* 0x002fcc00078e000a */
[----:B------:R-:W3:Y:S01]  /*09e0*/  LDG.E R14, desc[UR8][R14.64] ;  /* 0x000000080e0e7981 */ /* 0x000ee2000c1e1900 */
[----:B0-----:R-:W-:Y:S02]  /*09f0*/  IMAD.WIDE.U32 R10, R17, 0x4, R12 ;  /* 0x00000004110a7825 */ /* 0x001fe400078e000c */
[----:B------:R-:W0:Y:S03]  /*0a00*/  LDC.64 R12, c[0x0][0x390] ;  /* 0x0000e400ff0c7b82 */ /* 0x000e260000000a00 */
[----:B------:R-:W4:Y:S01]  /*0a10*/  LDG.E R17, desc[UR8][R10.64] ;  /* 0x000000080a117981 */ /* 0x000f22000c1e1900 */
[----:B------:R-:W-:Y:S02]  /*0a20*/  IADD3 R18, P2, PT, R9, UR10, RZ ;  /* 0x0000000a09127c10 */ /* 0x000fe4000ff5e0ff */
[----:B------:R-:W-:-:S03]  /*0a30*/  IADD3 R20, P3, PT, R6, R9, RZ ;  /* 0x0000000906147210 */ /* 0x000fc60007f7e0ff */
[----:B------:R-:W-:Y:S01]  /*0a40*/  IMAD.X R19, RZ, RZ, RZ, P2 ;  /* 0x000000ffff137224 */ /* 0x000fe200010e06ff */
[----:B0-----:R-:W-:-:S04]  /*0a50*/  LEA R12, P2, R18, R12, 0x2 ;  /* 0x0000000c120c7211 */ /* 0x001fc800078410ff */
[----:B------:R-:W-:Y:S01]  /*0a60*/  LEA.HI.X R13, R18, R13, R19, 0x2, P2 ;  /* 0x0000000d120d7211 */ /* 0x000fe200010f1413 */
[----:B------:R-:W-:Y:S01]  /*0a70*/  IMAD.X R19, RZ, RZ, RZ, P3 ;  /* 0x000000ffff137224 */ /* 0x000fe200018e06ff */
[----:B---3--:R-:W-:Y:S02]  /*0a80*/  SEL R16, R14, RZ, !P1 ;  /* 0x000000ff0e107207 */ /* 0x008fe40004800000 */
[C---:B--2---:R-:W-:Y:S02]  /*0a90*/  LEA R14, P2, R20.reuse, UR6, 0x2 ;  /* 0x00000006140e7c11 */ /* 0x044fe4000f8410ff */
[----:B----4-:R-:W-:Y:S02]  /*0aa0*/  LOP3.LUT R17, R17, R16, RZ, 0x3c, !PT ;  /* 0x0000001011117212 */ /* 0x010fe400078e3cff */
[----:B------:R-:W-:-:S03]  /*0ab0*/  LEA.HI.X R15, R20, UR7, R19, 0x2, P2 ;  /* 0x00000007140f7c11 */ /* 0x000fc600090f1413 */
[----:B------:R2:W-:Y:S04]  /*0ac0*/  STG.E desc[UR8][R10.64], R17 ;  /* 0x000000110a007986 */ /* 0x0005e8000c101908 */
[----:B------:R-:W3:Y:S04]  /*0ad0*/  LDG.E R12, desc[UR8][R12.64+0x4] ;  /* 0x000004080c0c7981 */ /* 0x000ee8000c1e1900 */
[----:B------:R-:W4:Y:S01]  /*0ae0*/  LDG.E R19, desc[UR8][R14.64+0x4] ;  /* 0x000004080e137981 */ /* 0x000f22000c1e1900 */
[----:B------:R-:W-:Y:S01]  /*0af0*/  VIADD R9, R9, 0x2 ;  /* 0x0000000209097836 */ /* 0x000fe20000000000 */
[----:B---3--:R-:W-:-:S04]  /*0b00*/  SEL R16, R12, RZ, !P1 ;  /* 0x000000ff0c107207 */ /* 0x008fc80004800000 */
[----:B----4-:R-:W-:-:S05]  /*0b10*/  LOP3.LUT R19, R19, R16, RZ, 0x3c, !PT ;  /* 0x0000001013137212 */ /* 0x010fca00078e3cff */
[----:B------:R2:W-:Y:S02]  /*0b20*/  STG.E desc[UR8][R14.64+0x4], R19 ;  /* 0x000004130e007986 */ /* 0x0005e4000c101908 */
.L_x_4:
[----:B------:R-:W-:Y:S05]  /*0b30*/  BRA.U !UP1, `(.L_x_2) ;  /* 0x00000001092c7547 */ /* 0x000fea000b800000 */
[----:B-12---:R-:W1:Y:S01]  /*0b40*/  LDC.64 R10, c[0x0][0x390] ;  /* 0x0000e400ff0a7b82 */ /* 0x006e620000000a00 */
[----:B------:R-:W-:Y:S02]  /*0b50*/  VIADD R15, R9, UR10 ;  /* 0x0000000a090f7c36 */ /* 0x000fe40008000000 */
[----:B------:R-:W-:-:S05]  /*0b60*/  IMAD.IADD R9, R6, 0x1, R9 ;  /* 0x0000000106097824 */ /* 0x000fca00078e0209 */
[----:B0-----:R-:W0:Y:S01]  /*0b70*/  LDC.64 R12, c[0x0][0x3a0] ;  /* 0x0000e800ff0c7b82 */ /* 0x001e220000000a00 */
[----:B-1----:R-:W-:-:S06]  /*0b80*/  IMAD.WIDE.U32 R10, R15, 0x4, R10 ;  /* 0x000000040f0a7825 */ /* 0x002fcc00078e000a */
[----:B------:R-:W2:Y:S01]  /*0b90*/  LDG.E R10, desc[UR8][R10.64] ;  /* 0x000000080a0a7981 */ /* 0x000ea2000c1e1900 */
[----:B0-----:R-:W-:-:S05]  /*0ba0*/  IMAD.WIDE.U32 R12, R9, 0x4, R12 ;  /* 0x00000004090c7825 */ /* 0x001fca00078e000c */
[----:B------:R-:W3:Y:S01]  /*0bb0*/  LDG.E R14, desc[UR8][R12.64] ;  /* 0x000000080c0e7981 */ /* 0x000ee2000c1e1900 */
[----:B--2---:R-:W-:-:S04]  /*0bc0*/  SEL R9, R10, RZ, !P1 ;  /* 0x000000ff0a097207 */ /* 0x004fc80004800000 */
[----:B---3--:R-:W-:-:S05]  /*0bd0*/  LOP3.LUT R9, R14, R9, RZ, 0x3c, !PT ;  /* 0x000000090e097212 */ /* 0x008fca00078e3cff */
[----:B------:R3:W-:Y:S02]  /*0be0*/  STG.E desc[UR8][R12.64], R9 ;  /* 0x000000090c007986 */ /* 0x0007e4000c101908 */
.L_x_2:
[----:B------:R-:W-:Y:S05]  /*0bf0*/  BRA.U UP0, `(.L_x_5) ;  /* 0xfffffff500747547 */ /* 0x000fea000b83ffff */
[----:B------:R-:W-:Y:S05]  /*0c00*/  EXIT ;  /* 0x000000000000794d */ /* 0x000fea0003800000 */
.L_x_6:
[----:B------:R-:W-:-:S00]  /*0c10*/  BRA `(.L_x_6) ;  /* 0xfffffffc00fc7947 */ /* 0x000fc0000383ffff */
[----:B------:R-:W-:-:S00]  /*0c20*/  NOP ;  /* 0x0000000000007918 */ /* 0x000fc00000000000 */
        /* <DEDUP_REMOVED lines=13> */
.L_x_32:


//--------------------- .text._ZN3x863gpu12m4ri_precalcEPbj --------------------------
	.section	.text._ZN3x863gpu12m4ri_precalcEPbj,"ax",@progbits
	.align	128
        .global         _ZN3x863gpu12m4ri_precalcEPbj
        .type           _ZN3x863gpu12m4ri_precalcEPbj,@function
        .size           _ZN3x863gpu12m4ri_precalcEPbj,(.L_x_33 - _ZN3x863gpu12m4ri_precalcEPbj)
        .other          _ZN3x863gpu12m4ri_precalcEPbj,@"STO_CUDA_ENTRY STV_DEFAULT"
_ZN3x863gpu12m4ri_precalcEPbj:
.text._ZN3x863gpu12m4ri_precalcEPbj:
[----:B------:R-:W-:Y:S08]  /*0000*/  LDC R1, c[0x0][0x37c] ;  /* 0x0000df00ff017b82 */ /* 0x000ff00000000800 */
[----:B------:R-:W0:Y:S01]  /*0010*/  LDC R2, c[0x0][0x388] ;  /* 0x0000e200ff027b82 */ /* 0x000e220000000800 */
[----:B------:R-:W1:Y:S01]  /*0020*/  LDCU.64 UR4, c[0x0][0x358] ;  /* 0x00006b00ff0477ac */ /* 0x000e620008000a00 */
[----:B0-----:R-:W-:-:S13]  /*0030*/  ISETP.NE.AND P0, PT, R2, RZ, PT ;  /* 0x000000ff0200720c */ /* 0x001fda0003f05270 */
[----:B-1----:R-:W-:Y:S05]  /*0040*/  @!P0 BRA `(.L_x_7) ;  /* 0x0000000400488947 */ /* 0x002fea0003800000 */
[C---:B------:R-:W-:Y:S01]  /*0050*/  LOP3.LUT R0, R2.reuse, 0xfffffffc, RZ, 0xc0, !PT ;  /* 0xfffffffc02007812 */ /* 0x040fe200078ec0ff */
[----:B------:R-:W-:Y:S01]  /*0060*/  IMAD.MOV.U32 R3, RZ, RZ, RZ ;  /* 0x000000ffff037224 */ /* 0x000fe200078e00ff */
[----:B------:R-:W-:-:S03]  /*0070*/  LOP3.LUT R2, R2, 0x3, RZ, 0xc0, !PT ;  /* 0x0000000302027812 */ /* 0x000fc600078ec0ff */
[----:B------:R-:W-:-:S07]  /*0080*/  IMAD.MOV R4, RZ, RZ, -R0 ;  /* 0x000000ffff047224 */ /* 0x000fce00078e0a00 */
.L_x_12:
[----:B0-----:R-:W0:Y:S01]  /*0090*/  LDC R8, c[0x0][0x388] ;  /* 0x0000e200ff087b82 */ /* 0x001e220000000800 */
[----:B------:R-:W-:Y:S01]  /*00a0*/  IMAD.MOV.U32 R6, RZ, RZ, RZ ;  /* 0x000000ffff067224 */ /* 0x000fe200078e00ff */
[----:B0-----:R-:W-:-:S07]  /*00b0*/  SHF.L.U32 R5, R3, R8, RZ ;  /* 0x0000000803057219 */ /* 0x001fce00000006ff */
.L_x_11:
[----:B0-----:R-:W0:Y:S01]  /*00c0*/  LDC R7, c[0x0][0x388] ;  /* 0x0000e200ff077b82 */ /* 0x001e220000000800 */
[----:B------:R-:W-:Y:S01]  /*00d0*/  PRMT R11, RZ, 0x7610, R11 ;  /* 0x00007610ff0b7816 */ /* 0x000fe2000000000b */
[----:B------:R-:W-:Y:S01]  /*00e0*/  IMAD.MOV.U32 R8, RZ, RZ, RZ ;  /* 0x000000ffff087224 */ /* 0x000fe200078e00ff */
[----:B0-----:R-:W-:-:S13]  /*00f0*/  ISETP.GE.U32.AND P0, PT, R7, 0x4, PT ;  /* 0x000000040700780c */ /* 0x001fda0003f06070 */
[----:B------:R-:W-:Y:S05]  /*0100*/  @!P0 BRA `(.L_x_8) ;  /* 0x0000000000808947 */ /* 0x000fea0003800000 */
[----:B------:R-:W-:Y:S01]  /*0110*/  PRMT R11, RZ, 0x7610, R11 ;  /* 0x00007610ff0b7816 */ /* 0x000fe2000000000b */
[----:B------:R-:W-:Y:S01]  /*0120*/  IMAD.MOV.U32 R14, RZ, RZ, 0x1 ;  /* 0x00000001ff0e7424 */ /* 0x000fe200078e00ff */
[----:B------:R-:W-:Y:S01]  /*0130*/  LOP3.LUT R8, R6, R3, RZ, 0xc0, !PT ;  /* 0x0000000306087212 */ /* 0x000fe200078ec0ff */
[----:B------:R-:W-:-:S07]  /*0140*/  IMAD.MOV.U32 R9, RZ, RZ, R4 ;  /* 0x000000ffff097224 */ /* 0x000fce00078e0004 */
.L_x_9:
[C---:B------:R-:W-:Y:S02]  /*0150*/  VIADD R10, R14.reuse, 0xffffffff ;  /* 0xffffffff0e0a7836 */ /* 0x040fe40000000000 */
[----:B------:R-:W-:Y:S02]  /*0160*/  VIADD R12, R14, 0x1 ;  /* 0x000000010e0c7836 */ /* 0x000fe40000000000 */
[----:B------:R-:W-:Y:S01]  /*0170*/  VIADD R9, R9, 0x4 ;  /* 0x0000000409097836 */ /* 0x000fe20000000000 */
[----:B------:R-:W-:Y:S02]  /*0180*/  LOP3.LUT R13, R10, 0x1c, RZ, 0xc0, !PT ;  /* 0x0000001c0a0d7812 */ /* 0x000fe400078ec0ff */
[----:B------:R-:W-:Y:S02]  /*0190*/  LOP3.LUT R10, R11, 0xff, RZ, 0xc0, !PT ;  /* 0x000000ff0b0a7812 */ /* 0x000fe400078ec0ff */
[----:B------:R-:W-:Y:S02]  /*01a0*/  SHF.R.U32.HI R13, RZ, R13, R8 ;  /* 0x0000000dff0d7219 */ /* 0x000fe40000011608 */
[----:B------:R-:W-:-:S02]  /*01b0*/  LOP3.LUT R11, R14, 0x1d, RZ, 0xc0, !PT ;  /* 0x0000001d0e0b7812 */ /* 0x000fc400078ec0ff */
[----:B------:R-:W-:Y:S02]  /*01c0*/  LOP3.LUT R13, R13, 0x1, RZ, 0xc0, !PT ;  /* 0x000000010d0d7812 */ /* 0x000fe400078ec0ff */
[----:B------:R-:W-:Y:S02]  /*01d0*/  SHF.R.U32.HI R11, RZ, R11, R8 ;  /* 0x0000000bff0b7219 */ /* 0x000fe40000011608 */
[----:B------:R-:W-:Y:S02]  /*01e0*/  ISETP.NE.AND P0, PT, R10, R13, PT ;  /* 0x0000000d0a00720c */ /* 0x000fe40003f05270 */
[----:B------:R-:W-:Y:S02]  /*01f0*/  LOP3.LUT R13, R12, 0x1e, RZ, 0xc0, !PT ;  /* 0x0000001e0c0d7812 */ /* 0x000fe400078ec0ff */
[----:B------:R-:W-:Y:S02]  /*0200*/  LOP3.LUT R11, R11, 0x1, RZ, 0xc0, !PT ;  /* 0x000000010b0b7812 */ /* 0x000fe400078ec0ff */
[----:B------:R-:W-:-:S02]  /*0210*/  SEL R10, RZ, 0x1, !P0 ;  /* 0x00000001ff0a7807 */ /* 0x000fc40004000000 */
[--C-:B------:R-:W-:Y:S02]  /*0220*/  SHF.R.U32.HI R13, RZ, R13, R8.reuse ;  /* 0x0000000dff0d7219 */ /* 0x100fe40000011608 */
[----:B------:R-:W-:Y:S01]  /*0230*/  ISETP.NE.AND P0, PT, R11, R10, PT ;  /* 0x0000000a0b00720c */ /* 0x000fe20003f05270 */
[C---:B------:R-:W-:Y:S01]  /*0240*/  VIADD R11, R14.reuse, 0x2 ;  /* 0x000000020e0b7836 */ /* 0x040fe20000000000 */
[----:B------:R-:W-:Y:S01]  /*0250*/  LOP3.LUT R13, R13, 0x1, RZ, 0xc0, !PT ;  /* 0x000000010d0d7812 */ /* 0x000fe200078ec0ff */
[----:B------:R-:W-:Y:S01]  /*0260*/  VIADD R14, R14, 0x4 ;  /* 0x000000040e0e7836 */ /* 0x000fe20000000000 */
[----:B------:R-:W-:Y:S02]  /*0270*/  SEL R10, RZ, 0x1, !P0 ;  /* 0x00000001ff0a7807 */ /* 0x000fe40004000000 */
[----:B------:R-:W-:Y:S02]  /*0280*/  ISETP.NE.AND P1, PT, R9, RZ, PT ;  /* 0x000000ff0900720c */ /* 0x000fe40003f25270 */
[----:B------:R-:W-:-:S02]  /*0290*/  SHF.R.W.U32.HI R11, RZ, R11, R8 ;  /* 0x0000000bff0b7219 */ /* 0x000fc40000011e08 */
[----:B------:R-:W-:Y:S02]  /*02a0*/  ISETP.NE.AND P0, PT, R13, R10, PT ;  /* 0x0000000a0d00720c */ /* 0x000fe40003f05270 */
[----:B------:R-:W-:Y:S02]  /*02b0*/  LOP3.LUT R11, R11, 0x1, RZ, 0xc0, !PT ;  /* 0x000000010b0b7812 */ /* 0x000fe400078ec0ff */
[----:B------:R-:W-:-:S04]  /*02c0*/  SEL R10, RZ, 0x1, !P0 ;  /* 0x00000001ff0a7807 */ /* 0x000fc80004000000 */
[----:B------:R-:W-:-:S04]  /*02d0*/  ISETP.NE.AND P0, PT, R11, R10, PT ;  /* 0x0000000a0b00720c */ /* 0x000fc80003f05270 */
[----:B------:R-:W-:Y:S01]  /*02e0*/  SEL R11, RZ, 0x1, !P0 ;  /* 0x00000001ff0b7807 */ /* 0x000fe20004000000 */
[----:B------:R-:W-:Y:S08]  /*02f0*/  @P1 BRA `(.L_x_9) ;  /* 0xfffffffc00941947 */ /* 0x000ff0000383ffff */
[----:B------:R-:W-:-:S07]  /*0300*/  IMAD.MOV.U32 R8, RZ, RZ, R0 ;  /* 0x000000ffff087224 */ /* 0x000fce00078e0000 */
.L_x_8:
[----:B------:R-:W-:-:S13]  /*0310*/  ISETP.NE.AND P0, PT, R2, RZ, PT ;  /* 0x000000ff0200720c */ /* 0x000fda0003f05270 */
[----:B------:R-:W-:Y:S05]  /*0320*/  @!P0 BRA `(.L_x_10) ;  /* 0x0000000000588947 */ /* 0x000fea0003800000 */
[----:B------:R-:W-:Y:S02]  /*0330*/  LOP3.LUT R13, R6, R3, RZ, 0xc0, !PT ;  /* 0x00000003060d7212 */ /* 0x000fe400078ec0ff */
[----:B------:R-:W-:Y:S02]  /*0340*/  ISETP.NE.AND P1, PT, R2, 0x1, PT ;  /* 0x000000010200780c */ /* 0x000fe40003f25270 */
[----:B------:R-:W-:Y:S02]  /*0350*/  SHF.R.W.U32.HI R9, RZ, R8, R13 ;  /* 0x00000008ff097219 */ /* 0x000fe40000011e0d */
[----:B------:R-:W-:Y:S02]  /*0360*/  PRMT R10, R11, 0x9910, RZ ;  /* 0x000099100b0a7816 */ /* 0x000fe400000000ff */
[----:B------:R-:W-:-:S04]  /*0370*/  LOP3.LUT R9, R9, 0x1, RZ, 0xc0, !PT ;  /* 0x0000000109097812 */ /* 0x000fc800078ec0ff */
[----:B------:R-:W-:-:S04]  /*0380*/  ISETP.NE.AND P0, PT, R10, R9, PT ;  /* 0x000000090a00720c */ /* 0x000fc80003f05270 */
[----:B------:R-:W-:Y:S01]  /*0390*/  SEL R11, RZ, 0x1, !P0 ;  /* 0x00000001ff0b7807 */ /* 0x000fe20004000000 */
[----:B------:R-:W-:Y:S08]  /*03a0*/  @!P1 BRA `(.L_x_10) ;  /* 0x0000000000389947 */ /* 0x000ff00003800000 */
[----:B------:R-:W-:Y:S01]  /*03b0*/  ISETP.NE.AND P0, PT, R2, 0x2, PT ;  /* 0x000000020200780c */ /* 0x000fe20003f05270 */
[----:B------:R-:W-:Y:S01]  /*03c0*/  VIADD R9, R8, 0x1 ;  /* 0x0000000108097836 */ /* 0x000fe20000000000 */
[----:B------:R-:W-:-:S04]  /*03d0*/  PRMT R10, R11, 0x9910, RZ ;  /* 0x000099100b0a7816 */ /* 0x000fc800000000ff */
[----:B------:R-:W-:-:S04]  /*03e0*/  SHF.R.W.U32.HI R9, RZ, R9, R13 ;  /* 0x00000009ff097219 */ /* 0x000fc80000011e0d */
[----:B------:R-:W-:-:S03]  /*03f0*/  LOP3.LUT R9, R9, 0x1, RZ, 0xc0, !PT ;  /* 0x0000000109097812 */ /* 0x000fc600078ec0ff */
[----:B------:R-:W-:Y:S01]  /*0400*/  @P0 VIADD R8, R8, 0x2 ;  /* 0x0000000208080836 */ /* 0x000fe20000000000 */
[----:B------:R-:W-:-:S04]  /*0410*/  ISETP.NE.AND P1, PT, R9, R10, PT ;  /* 0x0000000a0900720c */ /* 0x000fc80003f25270 */
[----:B------:R-:W-:Y:S02]  /*0420*/  SEL R11, RZ, 0x1, !P1 ;  /* 0x00000001ff0b7807 */ /* 0x000fe40004800000 */
[----:B------:R-:W-:Y:S02]  /*0430*/  @P0 SHF.R.W.U32.HI R8, RZ, R8, R13 ;  /* 0x00000008ff080219 */ /* 0x000fe40000011e0d */
[----:B------:R-:W-:Y:S02]  /*0440*/  @P0 PRMT R9, R11, 0x9910, RZ ;  /* 0x000099100b090816 */ /* 0x000fe400000000ff */
[----:B------:R-:W-:-:S04]  /*0450*/  @P0 LOP3.LUT R8, R8, 0x1, RZ, 0xc0, !PT ;  /* 0x0000000108080812 */ /* 0x000fc800078ec0ff */
[----:B------:R-:W-:-:S04]  /*0460*/  @P0 ISETP.NE.AND P1, PT, R8, R9, PT ;  /* 0x000000090800020c */ /* 0x000fc80003f25270 */
[----:B------:R-:W-:-:S04]  /*0470*/  @P0 SEL R8, RZ, 0x1, !P1 ;  /* 0x00000001ff080807 */ /* 0x000fc80004800000 */
[----:B------:R-:W-:-:S07]  /*0480*/  @P0 PRMT R11, R8, 0x7610, R11 ;  /* 0x00007610080b0816 */ /* 0x000fce000000000b */
.L_x_10:
[----:B------:R-:W0:Y:S01]  /*0490*/  LDCU.64 UR6, c[0x0][0x380] ;  /* 0x00007000ff0677ac */ /* 0x000e220008000a00 */
[----:B------:R-:W-:Y:S02]  /*04a0*/  IMAD.IADD R8, R5, 0x1, R6 ;  /* 0x0000000105087824 */ /* 0x000fe400078e0206 */
[----:B------:R-:W-:-:S05]  /*04b0*/  VIADD R6, R6, 0x1 ;  /* 0x0000000106067836 */ /* 0x000fca0000000000 */
[----:B------:R-:W-:Y:S02]  /*04c0*/  SHF.R.U32.HI R10, RZ, R7, R6 ;  /* 0x00000007ff0a7219 */ /* 0x000fe40000011606 */
[----:B0-----:R-:W-:-:S05]  /*04d0*/  IADD3 R8, P0, PT, R8, UR6, RZ ;  /* 0x0000000608087c10 */ /* 0x001fca000ff1e0ff */
[----:B------:R-:W-:Y:S01]  /*04e0*/  IMAD.X R9, RZ, RZ, UR7, P0 ;  /* 0x00000007ff097e24 */ /* 0x000fe200080e06ff */
[----:B------:R-:W-:-:S04]  /*04f0*/  ISETP.NE.AND P0, PT, R10, RZ, PT ;  /* 0x000000ff0a00720c */ /* 0x000fc80003f05270 */
[----:B------:R0:W-:Y:S09]  /*0500*/  STG.E.U8 desc[UR4][R8.64], R11 ;  /* 0x0000000b08007986 */ /* 0x0001f2000c101104 */
[----:B------:R-:W-:Y:S05]  /*0510*/  @!P0 BRA `(.L_x_11) ;  /* 0xfffffff800e88947 */ /* 0x000fea000383ffff */
[----:B------:R-:W-:-:S05]  /*0520*/  VIADD R3, R3, 0x1 ;  /* 0x0000000103037836 */ /* 0x000fca0000000000 */
[----:B------:R-:W-:-:S04]  /*0530*/  SHF.R.U32.HI R7, RZ, R7, R3 ;  /* 0x00000007ff077219 */ /* 0x000fc80000011603 */
[----:B------:R-:W-:-:S13]  /*0540*/  ISETP.NE.AND P0, PT, R7, RZ, PT ;  /* 0x000000ff0700720c */ /* 0x000fda0003f05270 */
[----:B------:R-:W-:Y:S05]  /*0550*/  @!P0 BRA `(.L_x_12) ;  /* 0xfffffff800cc8947 */ /* 0x000fea000383ffff */
[----:B------:R-:W-:Y:S05]  /*0560*/  EXIT ;  /* 0x000000000000794d */ /* 0x000fea0003800000 */
.L_x_7:
[----:B------:R-:W0:Y:S02]  /*0570*/  LDC.64 R2, c[0x0][0x380] ;  /* 0x0000e000ff027b82 */ /* 0x000e240000000a00 */
[----:B0-----:R-:W-:Y:S01]  /*0580*/  STG.E.U8 desc[UR4][R2.64], RZ ;  /* 0x000000ff02007986 */ /* 0x001fe2000c101104 */
[----:B------:R-:W-:Y:S05]  /*0590*/  EXIT ;  /* 0x000000000000794d */ /* 0x000fea0003800000 */
.L_x_13:
        /* <DEDUP_REMOVED lines=14> */
.L_x_33:


//--------------------- .text._ZN3x863gpu9transposeEPjPKjjj --------------------------
	.section	.text._ZN3x863gpu9transposeEPjPKjjj,"ax",@progbits
	.align	128
        .global         _ZN3x863gpu9transposeEPjPKjjj
        .type           _ZN3x863gpu9transposeEPjPKjjj,@function
        .size           _ZN3x863gpu9transposeEPjPKjjj,(.L_x_34 - _ZN3x863gpu9transposeEPjPKjjj)
        .other          _ZN3x863gpu9transposeEPjPKjjj,@"STO_CUDA_ENTRY STV_DEFAULT"
_ZN3x863gpu9transposeEPjPKjjj:
.text._ZN3x863gpu9transposeEPjPKjjj:
[----:B------:R-:W-:Y:S01]  /*0000*/  LDC R1, c[0x0][0x37c] ;  /* 0x0000df00ff017b82 */ /* 0x000fe20000000800 */
[----:B------:R-:W0:Y:S02]  /*0010*/  LDCU.64 UR4, c[0x0][0x390] ;  /* 0x00007200ff0477ac */ /* 0x000e240008000a00 */
[----:B0-----:R-:W-:-:S04]  /*0020*/  ISETP.NE.AND P0, PT, RZ, UR5, PT ;  /* 0x00000005ff007c0c */ /* 0x001fc8000bf05270 */
[----:B------:R-:W-:-:S13]  /*0030*/  ISETP.EQ.OR P0, PT, RZ, UR4, !P0 ;  /* 0x00000004ff007c0c */ /* 0x000fda000c702670 */
[----:B------:R-:W-:Y:S05]  /*0040*/  @P0 EXIT ;  /* 0x000000000000094d */ /* 0x000fea0003800000 */
[----:B------:R-:W-:Y:S01]  /*0050*/  ULOP3.LUT UR9, UR5, 0xfffffffc, URZ, 0xc0, !UPT ;  /* 0xfffffffc05097892 */ /* 0x000fe2000f8ec0ff */
[----:B------:R-:W0:Y:S01]  /*0060*/  LDCU.64 UR12, c[0x0][0x358] ;  /* 0x00006b00ff0c77ac */ /* 0x000e220008000a00 */
[----:B------:R-:W-:Y:S02]  /*0070*/  ULOP3.LUT UR5, UR5, 0x3, URZ, 0xc0, !UPT ;  /* 0x0000000305057892 */ /* 0x000fe4000f8ec0ff */
[----:B------:R-:W-:Y:S01]  /*0080*/  UIADD3 UR8, UPT, UPT, -UR9, URZ, URZ ;  /* 0x000000ff09087290 */ /* 0x000fe2000fffe1ff */
[----:B------:R-:W-:-:S11]  /*0090*/  UMOV UR4, URZ ;  /* 0x000000ff00047c82 */ /* 0x000fd60008000000 */
.L_x_18:
[----:B-1----:R-:W1:Y:S01]  /*00a0*/  LDCU UR7, c[0x0][0x394] ;  /* 0x00007280ff0777ac */ /* 0x002e620008000800 */
[----:B---3--:R-:W-:Y:S01]  /*00b0*/  IMAD.MOV.U32 R3, RZ, RZ, RZ ;  /* 0x000000ffff037224 */ /* 0x008fe200078e00ff */
[----:B-1----:R-:W-:-:S09]  /*00c0*/  UISETP.GE.U32.AND UP0, UPT, UR7, 0x4, UPT ;  /* 0x000000040700788c */ /* 0x002fd2000bf06070 */
[----:B--2---:R-:W-:Y:S05]  /*00d0*/  BRA.U !UP0, `(.L_x_14) ;  /* 0x00000005086c7547 */ /* 0x004fea000b800000 */
[----:B------:R-:W1:Y:S01]  /*00e0*/  LDCU UR6, c[0x0][0x390] ;  /* 0x00007200ff0677ac */ /* 0x000e620008000800 */
[----:B------:R-:W2:Y:S01]  /*00f0*/  LDC R0, c[0x0][0x390] ;  /* 0x0000e400ff007b82 */ /* 0x000ea20000000800 */
[----:B------:R-:W-:Y:S01]  /*0100*/  IMAD.U32 R9, RZ, RZ, UR4 ;  /* 0x00000004ff097e24 */ /* 0x000fe2000f8e00ff */
[----:B------:R-:W-:-:S06]  /*0110*/  UIMAD UR7, UR4, UR7, 0x3 ;  /* 0x00000003040774a4 */ /* 0x000fcc000f8e0207 */
[----:B------:R-:W3:Y:S01]  /*0120*/  LDC.64 R2, c[0x0][0x388] ;  /* 0x0000e200ff027b82 */ /* 0x000ee20000000a00 */
[----:B------:R-:W-:-:S07]  /*0130*/  IMAD.U32 R6, RZ, RZ, UR7 ;  /* 0x00000007ff067e24 */ /* 0x000fce000f8e00ff */
[----:B------:R-:W4:Y:S01]  /*0140*/  LDC.64 R4, c[0x0][0x380] ;  /* 0x0000e000ff047b82 */ /* 0x000f220000000a00 */
[----:B-1----:R-:W-:Y:S02]  /*0150*/  UIADD3 UR10, UPT, UPT, UR4, UR6, URZ ;  /* 0x00000006040a7290 */ /* 0x002fe4000fffe0ff */
[----:B------:R-:W-:Y:S02]  /*0160*/  ULEA UR11, UR6, UR4, 0x1 ;  /* 0x00000004060b7291 */ /* 0x000fe4000f8e08ff */
[----:B------:R-:W-:Y:S02]  /*0170*/  UIMAD UR6, UR6, 0x3, UR4 ;  /* 0x00000003060678a4 */ /* 0x000fe4000f8e0204 */
[----:B------:R-:W-:Y:S02]  /*0180*/  IMAD.U32 R7, RZ, RZ, UR10 ;  /* 0x0000000aff077e24 */ /* 0x000fe4000f8e00ff */
[----:B------:R-:W-:Y:S02]  /*0190*/  IMAD.U32 R11, RZ, RZ, UR11 ;  /* 0x0000000bff0b7e24 */ /* 0x000fe4000f8e00ff */
[----:B------:R-:W-:Y:S01]  /*01a0*/  IMAD.U32 R13, RZ, RZ, UR6 ;  /* 0x00000006ff0d7e24 */ /* 0x000fe2000f8e00ff */
[----:B------:R-:W-:-:S06]  /*01b0*/  UMOV UR6, UR8 ;  /* 0x0000000800067c82 */ /* 0x000fcc0008000000 */
.L_x_15:
[----:B-1----:R-:W-:-:S05]  /*01c0*/  SHF.R.U32.HI R19, RZ, 0x5, R9 ;  /* 0x00000005ff137819 */ /* 0x002fca0000011609 */
[----:B---3--:R-:W-:-:S06]  /*01d0*/  IMAD.WIDE.U32 R18, R19, 0x4, R2 ;  /* 0x0000000413127825 */ /* 0x008fcc00078e0002 */
[----:B0-----:R-:W3:Y:S01]  /*01e0*/  LDG.E R18, desc[UR12][R18.64] ;  /* 0x0000000c12127981 */ /* 0x001ee2000c1e1900 */
[----:B------:R-:W-:-:S05]  /*01f0*/  VIADD R10, R6, 0xfffffffd ;  /* 0xfffffffd060a7836 */ /* 0x000fca0000000000 */
[----:B------:R-:W-:Y:S02]  /*0200*/  SHF.R.U32.HI R25, RZ, 0x5, R10 ;  /* 0x00000005ff197819 */ /* 0x000fe4000001160a */
[----:B---3--:R-:W-:-:S04]  /*0210*/  SHF.R.W.U32.HI R8, RZ, R9, R18 ;  /* 0x00000009ff087219 */ /* 0x008fc80000011e12 */
[----:B------:R-:W-:-:S04]  /*0220*/  LOP3.LUT R8, R8, 0x1, RZ, 0xc0, !PT ;  /* 0x0000000108087812 */ /* 0x000fc800078ec0ff */
[----:B------:R-:W-:-:S13]  /*0230*/  ISETP.NE.U32.AND P0, PT, R8, 0x1, PT ;  /* 0x000000010800780c */ /* 0x000fda0003f05070 */
[----:B----4-:R-:W-:-:S05]  /*0240*/  @!P0 IMAD.WIDE.U32 R16, R25, 0x4, R4 ;  /* 0x0000000419108825 */ /* 0x010fca00078e0004 */
[----:B------:R-:W3:Y:S01]  /*0250*/  @!P0 LDG.E R8, desc[UR12][R16.64] ;  /* 0x0000000c10088981 */ /* 0x000ee2000c1e1900 */
[----:B------:R-:W-:Y:S02]  /*0260*/  IMAD.MOV.U32 R15, RZ, RZ, 0x1 ;  /* 0x00000001ff0f7424 */ /* 0x000fe400078e00ff */
[----:B------:R-:W-:-:S03]  /*0270*/  @P0 IMAD.WIDE.U32 R18, R25, 0x4, R4 ;  /* 0x0000000419120825 */ /* 0x000fc600078e0004 */
[----:B------:R-:W-:-:S04]  /*0280*/  SHF.L.W.U32 R21, R15, R10, RZ ;  /* 0x0000000a0f157219 */ /* 0x000fc80000000eff */
[----:B---3--:R-:W-:-:S05]  /*0290*/  @!P0 LOP3.LUT R23, R8, R21, RZ, 0xfc, !PT ;  /* 0x0000001508178212 */ /* 0x008fca00078efcff */
[----:B------:R0:W-:Y:S04]  /*02a0*/  @!P0 STG.E desc[UR12][R16.64], R23 ;  /* 0x0000001710008986 */ /* 0x0001e8000c10190c */
[----:B------:R-:W3:Y:S01]  /*02b0*/  @P0 LDG.E R8, desc[UR12][R18.64] ;  /* 0x0000000c12080981 */ /* 0x000ee2000c1e1900 */
[----:B------:R-:W-:Y:S02]  /*02c0*/  SHF.R.U32.HI R27, RZ, 0x5, R7 ;  /* 0x00000005ff1b7819 */ /* 0x000fe40000011607 */
[----:B---3--:R-:W-:-:S03]  /*02d0*/  @P0 LOP3.LUT R25, R8, R21, RZ, 0x30, !PT ;  /* 0x0000001508190212 */ /* 0x008fc600078e30ff */
[----:B------:R-:W-:Y:S02]  /*02e0*/  IMAD.WIDE.U32 R20, R27, 0x4, R2 ;  /* 0x000000041b147825 */ /* 0x000fe400078e0002 */
[----:B------:R1:W-:Y:S04]  /*02f0*/  @P0 STG.E desc[UR12][R18.64], R25 ;  /* 0x0000001912000986 */ /* 0x0003e8000c10190c */
[----:B------:R-:W3:Y:S01]  /*0300*/  LDG.E R20, desc[UR12][R20.64] ;  /* 0x0000000c14147981 */ /* 0x000ee2000c1e1900 */
[----:B------:R-:W-:-:S05]  /*0310*/  VIADD R10, R6, 0xfffffffe ;  /* 0xfffffffe060a7836 */ /* 0x000fca0000000000 */
[----:B------:R-:W-:Y:S02]  /*0320*/  SHF.R.U32.HI R29, RZ, 0x5, R10 ;  /* 0x00000005ff1d7819 */ /* 0x000fe4000001160a */
[----:B---3--:R-:W-:-:S04]  /*0330*/  SHF.R.W.U32.HI R8, RZ, R7, R20 ;  /* 0x00000007ff087219 */ /* 0x008fc80000011e14 */
[----:B------:R-:W-:-:S04]  /*0340*/  LOP3.LUT R8, R8, 0x1, RZ, 0xc0, !PT ;  /* 0x0000000108087812 */ /* 0x000fc800078ec0ff */
[----:B------:R-:W-:-:S13]  /*0350*/  ISETP.NE.U32.AND P0, PT, R8, 0x1, PT ;  /* 0x000000010800780c */ /* 0x000fda0003f05070 */
[----:B0-----:R-:W-:-:S05]  /*0360*/  @!P0 IMAD.WIDE.U32 R16, R29, 0x4, R4 ;  /* 0x000000041d108825 */ /* 0x001fca00078e0004 */
[----:B------:R-:W3:Y:S01]  /*0370*/  @!P0 LDG.E R8, desc[UR12][R16.64] ;  /* 0x0000000c10088981 */ /* 0x000ee2000c1e1900 */
[----:B------:R-:W-:Y:S01]  /*0380*/  SHF.L.W.U32 R23, R15, R10, RZ ;  /* 0x0000000a0f177219 */ /* 0x000fe20000000eff */
[----:B-1----:R-:W-:-:S03]  /*0390*/  @P0 IMAD.WIDE.U32 R18, R29, 0x4, R4 ;  /* 0x000000041d120825 */ /* 0x002fc600078e0004 */
[----:B---3--:R-:W-:-:S05]  /*03a0*/  @!P0 LOP3.LUT R27, R8, R23, RZ, 0xfc, !PT ;  /* 0x00000017081b8212 */ /* 0x008fca00078efcff */
[----:B------:R0:W-:Y:S04]  /*03b0*/  @!P0 STG.E desc[UR12][R16.64], R27 ;  /* 0x0000001b10008986 */ /* 0x0001e8000c10190c */
[----:B------:R-:W3:Y:S01]  /*03c0*/  @P0 LDG.E R8, desc[UR12][R18.64] ;  /* 0x0000000c12080981 */ /* 0x000ee2000c1e1900 */
[----:B------:R-:W-:-:S05]  /*03d0*/  SHF.R.U32.HI R21, RZ, 0x5, R11 ;  /* 0x00000005ff157819 */ /* 0x000fca000001160b */
[----:B------:R-:W-:Y:S01]  /*03e0*/  IMAD.WIDE.U32 R20, R21, 0x4, R2 ;  /* 0x0000000415147825 */ /* 0x000fe200078e0002 */
[----:B---3--:R-:W-:-:S05]  /*03f0*/  @P0 LOP3.LUT R23, R8, R23, RZ, 0x30, !PT ;  /* 0x0000001708170212 */ /* 0x008fca00078e30ff */
        /* <DEDUP_REMOVED lines=19> */
[----:B------:R-:W-:Y:S02]  /*0530*/  SHF.R.U32.HI R29, RZ, 0x5, R6 ;  /* 0x00000005ff1d7819 */ /* 0x000fe40000011606 */
[----:B---3--:R-:W-:-:S04]  /*0540*/  SHF.R.W.U32.HI R8, RZ, R13, R20 ;  /* 0x0000000dff087219 */ /* 0x008fc80000011e14 */
[----:B------:R-:W-:-:S04]  /*0550*/  LOP3.LUT R8, R8, 0x1, RZ, 0xc0, !PT ;  /* 0x0000000108087812 */ /* 0x000fc800078ec0ff */
[----:B------:R-:W-:-:S13]  /*0560*/  ISETP.NE.U32.AND P0, PT, R8, 0x1, PT ;  /* 0x000000010800780c */ /* 0x000fda0003f05070 */
[----:B0-----:R-:W-:-:S05]  /*0570*/  @!P0 IMAD.WIDE.U32 R16, R29, 0x4, R4 ;  /* 0x000000041d108825 */ /* 0x001fca00078e0004 */
[----:B------:R-:W3:Y:S01]  /*0580*/  @!P0 LDG.E R8, desc[UR12][R16.64] ;  /* 0x0000000c10088981 */ /* 0x000ee2000c1e1900 */
[----:B------:R-:W-:Y:S01]  /*0590*/  SHF.L.W.U32 R23, R15, R6, RZ ;  /* 0x000000060f177219 */ /* 0x000fe20000000eff */
[----:B------:R-:W-:-:S03]  /*05a0*/  @P0 IMAD.WIDE.U32 R14, R29, 0x4, R4 ;  /* 0x000000041d0e0825 */ /* 0x000fc600078e0004 */
[----:B---3--:R-:W-:-:S05]  /*05b0*/  @!P0 LOP3.LUT R27, R8, R23, RZ, 0xfc, !PT ;  /* 0x00000017081b8212 */ /* 0x008fca00078efcff */
[----:B------:R1:W-:Y:S04]  /*05c0*/  @!P0 STG.E desc[UR12][R16.64], R27 ;  /* 0x0000001b10008986 */ /* 0x0003e8000c10190c */
[----:B------:R-:W3:Y:S01]  /*05d0*/  @P0 LDG.E R8, desc[UR12][R14.64] ;  /* 0x0000000c0e080981 */ /* 0x000ee2000c1e1900 */
[----:B------:R-:W-:Y:S01]  /*05e0*/  UIADD3 UR6, UPT, UPT, UR6, 0x4, URZ ;  /* 0x0000000406067890 */ /* 0x000fe2000fffe0ff */
[----:B------:R-:W-:Y:S02]  /*05f0*/  VIADD R6, R6, 0x4 ;  /* 0x0000000406067836 */ /* 0x000fe40000000000 */
[C---:B--2---:R-:W-:Y:S01]  /*0600*/  IMAD R9, R0.reuse, 0x4, R9 ;  /* 0x0000000400097824 */ /* 0x044fe200078e0209 */
[----:B------:R-:W-:Y:S01]  /*0610*/  UISETP.NE.AND UP0, UPT, UR6, URZ, UPT ;  /* 0x000000ff0600728c */ /* 0x000fe2000bf05270 */
[----:B------:R-:W-:-:S02]  /*0620*/  IMAD R7, R0, 0x4, R7 ;  /* 0x0000000400077824 */ /* 0x000fc400078e0207 */
[C---:B------:R-:W-:Y:S02]  /*0630*/  IMAD R11, R0.reuse, 0x4, R11 ;  /* 0x00000004000b7824 */ /* 0x040fe400078e020b */
[----:B------:R-:W-:Y:S01]  /*0640*/  IMAD R13, R0, 0x4, R13 ;  /* 0x00000004000d7824 */ /* 0x000fe200078e020d */
[----:B---3--:R-:W-:-:S05]  /*0650*/  @P0 LOP3.LUT R23, R8, R23, RZ, 0x30, !PT ;  /* 0x0000001708170212 */ /* 0x008fca00078e30ff */
[----:B------:R1:W-:Y:S01]  /*0660*/  @P0 STG.E desc[UR12][R14.64], R23 ;  /* 0x000000170e000986 */ /* 0x0003e2000c10190c */
[----:B------:R-:W-:Y:S05]  /*0670*/  BRA.U UP0, `(.L_x_15) ;  /* 0xfffffff900d07547 */ /* 0x000fea000b83ffff */
[----:B------:R-:W-:-:S07]  /*0680*/  IMAD.U32 R3, RZ, RZ, UR9 ;  /* 0x00000009ff037e24 */ /* 0x000fce000f8e00ff */
.L_x_14:
[----:B------:R-:W-:-:S09]  /*0690*/  UISETP.NE.AND UP0, UPT, UR5, URZ, UPT ;  /* 0x000000ff0500728c */ /* 0x000fd2000bf05270 */
[----:B------:R-:W-:Y:S05]  /*06a0*/  BRA.U !UP0, `(.L_x_16) ;  /* 0x00000005080c7547 */ /* 0x000fea000b800000 */
[----:B------:R-:W2:Y:S01]  /*06b0*/  LDC R0, c[0x0][0x394] ;  /* 0x0000e500ff007b82 */ /* 0x000ea20000000800 */
[----:B------:R-:W-:Y:S01]  /*06c0*/  UISETP.NE.AND UP0, UPT, UR5, 0x1, UPT ;  /* 0x000000010500788c */ /* 0x000fe2000bf05270 */
[----:B--2---:R-:W-:-:S08]  /*06d0*/  LOP3.LUT P0, RZ, R0, 0x1, RZ, 0xc0, !PT ;  /* 0x0000000100ff7812 */ /* 0x004fd0000780c0ff */
[----:B------:R-:W-:Y:S05]  /*06e0*/  BRA.U !UP0, `(.L_x_17) ;  /* 0x0000000108a47547 */ /* 0x000fea000b800000 */
[----:B------:R-:W1:Y:S08]  /*06f0*/  LDC.64 R4, c[0x0][0x390] ;  /* 0x0000e400ff047b82 */ /* 0x000e700000000a00 */
[----:B------:R-:W2:Y:S08]  /*0700*/  LDC.64 R6, c[0x0][0x388] ;  /* 0x0000e200ff067b82 */ /* 0x000eb00000000a00 */
[----:B------:R-:W3:Y:S01]  /*0710*/  LDC.64 R8, c[0x0][0x380] ;  /* 0x0000e000ff087b82 */ /* 0x000ee20000000a00 */
[----:B-1----:R-:W-:-:S05]  /*0720*/  IMAD R15, R3, R4, UR4 ;  /* 0x00000004030f7e24 */ /* 0x002fca000f8e0204 */
[----:B------:R-:W-:-:S05]  /*0730*/  SHF.R.U32.HI R11, RZ, 0x5, R15 ;  /* 0x00000005ff0b7819 */ /* 0x000fca000001160f */
[----:B--2---:R-:W-:-:S06]  /*0740*/  IMAD.WIDE.U32 R10, R11, 0x4, R6 ;  /* 0x000000040b0a7825 */ /* 0x004fcc00078e0006 */
[----:B0-----:R-:W2:Y:S01]  /*0750*/  LDG.E R10, desc[UR12][R10.64] ;  /* 0x0000000c0a0a7981 */ /* 0x001ea2000c1e1900 */
[----:B------:R-:W-:-:S05]  /*0760*/  IMAD R19, R5, UR4, R3 ;  /* 0x0000000405137c24 */ /* 0x000fca000f8e0203 */
[----:B------:R-:W-:Y:S02]  /*0770*/  SHF.R.U32.HI R17, RZ, 0x5, R19 ;  /* 0x00000005ff117819 */ /* 0x000fe40000011613 */
[----:B--2---:R-:W-:-:S04]  /*0780*/  SHF.R.W.U32.HI R2, RZ, R15, R10 ;  /* 0x0000000fff027219 */ /* 0x004fc80000011e0a */
[----:B------:R-:W-:-:S04]  /*0790*/  LOP3.LUT R2, R2, 0x1, RZ, 0xc0, !PT ;  /* 0x0000000102027812 */ /* 0x000fc800078ec0ff */
[----:B------:R-:W-:-:S13]  /*07a0*/  ISETP.NE.U32.AND P1, PT, R2, 0x1, PT ;  /* 0x000000010200780c */ /* 0x000fda0003f25070 */
[----:B---3--:R-:W-:-:S05]  /*07b0*/  @!P1 IMAD.WIDE.U32 R12, R17, 0x4, R8 ;  /* 0x00000004110c9825 */ /* 0x008fca00078e0008 */
[----:B------:R-:W2:Y:S01]  /*07c0*/  @!P1 LDG.E R5, desc[UR12][R12.64] ;  /* 0x0000000c0c059981 */ /* 0x000ea2000c1e1900 */
[----:B------:R-:W-:Y:S02]  /*07d0*/  IMAD.MOV.U32 R2, RZ, RZ, 0x1 ;  /* 0x00000001ff027424 */ /* 0x000fe400078e00ff */
[----:B------:R-:W-:-:S03]  /*07e0*/  @P1 IMAD.WIDE.U32 R10, R17, 0x4, R8 ;  /* 0x00000004110a1825 */ /* 0x000fc600078e0008 */
[----:B------:R-:W-:-:S04]  /*07f0*/  SHF.L.W.U32 R14, R2, R19, RZ ;  /* 0x00000013020e7219 */ /* 0x000fc80000000eff */
[----:B--2---:R-:W-:-:S05]  /*0800*/  @!P1 LOP3.LUT R5, R5, R14, RZ, 0xfc, !PT ;  /* 0x0000000e05059212 */ /* 0x004fca00078efcff */
[----:B------:R0:W-:Y:S04]  /*0810*/  @!P1 STG.E desc[UR12][R12.64], R5 ;  /* 0x000000050c009986 */ /* 0x0001e8000c10190c */
[----:B------:R-:W2:Y:S01]  /*0820*/  @P1 LDG.E R21, desc[UR12][R10.64] ;  /* 0x0000000c0a151981 */ /* 0x000ea2000c1e1900 */
[----:B------:R-:W-:-:S05]  /*0830*/  IMAD.IADD R4, R15, 0x1, R4 ;  /* 0x000000010f047824 */ /* 0x000fca00078e0204 */
[----:B------:R-:W-:-:S05]  /*0840*/  SHF.R.U32.HI R17, RZ, 0x5, R4 ;  /* 0x00000005ff117819 */ /* 0x000fca0000011604 */
[----:B------:R-:W-:Y:S01]  /*0850*/  IMAD.WIDE.U32 R6, R17, 0x4, R6 ;  /* 0x0000000411067825 */ /* 0x000fe200078e0006 */
[----:B--2---:R-:W-:-:S05]  /*0860*/  @P1 LOP3.LUT R15, R21, R14, RZ, 0x30, !PT ;  /* 0x0000000e150f1212 */ /* 0x004fca00078e30ff */
[----:B------:R2:W-:Y:S04]  /*0870*/  @P1 STG.E desc[UR12][R10.64], R15 ;  /* 0x0000000f0a001986 */ /* 0x0005e8000c10190c */
[----:B------:R-:W3:Y:S01]  /*0880*/  LDG.E R7, desc[UR12][R6.64] ;  /* 0x0000000c06077981 */ /* 0x000ee2000c1e1900 */
[----:B0-----:R-:W-:-:S05]  /*0890*/  VIADD R13, R19, 0x1 ;  /* 0x00000001130d7836 */ /* 0x001fca0000000000 */
[----:B------:R-:W-:Y:S02]  /*08a0*/  SHF.R.U32.HI R19, RZ, 0x5, R13 ;  /* 0x00000005ff137819 */ /* 0x000fe4000001160d */
[----:B---3--:R-:W-:-:S04]  /*08b0*/  SHF.R.W.U32.HI R4, RZ, R4, R7 ;  /* 0x00000004ff047219 */ /* 0x008fc80000011e07 */
[----:B------:R-:W-:-:S04]  /*08c0*/  LOP3.LUT R4, R4, 0x1, RZ, 0xc0, !PT ;  /* 0x0000000104047812 */ /* 0x000fc800078ec0ff */
[----:B------:R-:W-:-:S13]  /*08d0*/  ISETP.NE.U32.AND P1, PT, R4, 0x1, PT ;  /* 0x000000010400780c */ /* 0x000fda0003f25070 */
[----:B------:R-:W-:-:S05]  /*08e0*/  @!P1 IMAD.WIDE.U32 R4, R19, 0x4, R8 ;  /* 0x0000000413049825 */ /* 0x000fca00078e0008 */
[----:B------:R-:W3:Y:S01]  /*08f0*/  @!P1 LDG.E R12, desc[UR12][R4.64] ;  /* 0x0000000c040c9981 */ /* 0x000ee2000c1e1900 */
[----:B------:R-:W-:Y:S01]  /*0900*/  SHF.L.W.U32 R13, R2, R13, RZ ;  /* 0x0000000d020d7219 */ /* 0x000fe20000000eff */
[----:B------:R-:W-:-:S03]  /*0910*/  @P1 IMAD.WIDE.U32 R8, R19, 0x4, R8 ;  /* 0x0000000413081825 */ /* 0x000fc600078e0008 */
[----:B---3--:R-:W-:-:S05]  /*0920*/  @!P1 LOP3.LUT R17, R12, R13, RZ, 0xfc, !PT ;  /* 0x0000000d0c119212 */ /* 0x008fca00078efcff */
[----:B------:R2:W-:Y:S04]  /*0930*/  @!P1 STG.E desc[UR12][R4.64], R17 ;  /* 0x0000001104009986 */ /* 0x0005e8000c10190c */
[----:B------:R-:W3:Y:S01]  /*0940*/  @P1 LDG.E R2, desc[UR12][R8.64] ;  /* 0x0000000c08021981 */ /* 0x000ee2000c1e1900 */
[----:B------:R-:W-:Y:S01]  /*0950*/  VIADD R3, R3, 0x2 ;  /* 0x0000000203037836 */ /* 0x000fe20000000000 */
[----:B---3--:R-:W-:-:S05]  /*0960*/  @P1 LOP3.LUT R13, R2, R13, RZ, 0x30, !PT ;  /* 0x0000000d020d1212 */ /* 0x008fca00078e30ff */
[----:B------:R2:W-:Y:S02]  /*0970*/  @P1 STG.E desc[UR12][R8.64], R13 ;  /* 0x0000000d08001986 */ /* 0x0005e4000c10190c */
.L_x_17:
[----:B------:R-:W-:Y:S05]  /*0980*/  @!P0 BRA `(.L_x_16) ;  /* 0x0000000000548947 */ /* 0x000fea0003800000 */
[----:B------:R-:W3:Y:S08]  /*0990*/  LDC R2, c[0x0][0x390] ;  /* 0x0000e400ff027b82 */ /* 0x000ef00000000800 */
[----:B--2---:R-:W2:Y:S01]  /*09a0*/  LDC.64 R4, c[0x0][0x388] ;  /* 0x0000e200ff047b82 */ /* 0x004ea20000000a00 */
[----:B---3--:R-:W-:-:S05]  /*09b0*/  IMAD R2, R3, R2, UR4 ;  /* 0x0000000403027e24 */ /* 0x008fca000f8e0202 */
[----:B------:R-:W-:-:S05]  /*09c0*/  SHF.R.U32.HI R7, RZ, 0x5, R2 ;  /* 0x00000005ff077819 */ /* 0x000fca0000011602 */
[----:B--2---:R-:W-:Y:S02]  /*09d0*/  IMAD.WIDE.U32 R4, R7, 0x4, R4 ;  /* 0x0000000407047825 */ /* 0x004fe400078e0004 */
[----:B------:R-:W2:Y:S04]  /*09e0*/  LDC.64 R6, c[0x0][0x380] ;  /* 0x0000e000ff067b82 */ /* 0x000ea80000000a00 */
[----:B0-----:R-:W3:Y:S01]  /*09f0*/  LDG.E R5, desc[UR12][R4.64] ;  /* 0x0000000c04057981 */ /* 0x001ee2000c1e1900 */
[----:B------:R-:W-:-:S05]  /*0a00*/  IMAD R8, R0, UR4, R3 ;  /* 0x0000000400087c24 */ /* 0x000fca000f8e0203 */
[----:B------:R-:W-:Y:S02]  /*0a10*/  SHF.R.U32.HI R3, RZ, 0x5, R8 ;  /* 0x00000005ff037819 */ /* 0x000fe40000011608 */
[----:B---3--:R-:W-:-:S04]  /*0a20*/  SHF.R.W.U32.HI R2, RZ, R2, R5 ;  /* 0x00000002ff027219 */ /* 0x008fc80000011e05 */
[----:B------:R-:W-:-:S04]  /*0a30*/  LOP3.LUT R2, R2, 0x1, RZ, 0xc0, !PT ;  /* 0x0000000102027812 */ /* 0x000fc800078ec0ff */
[----:B------:R-:W-:Y:S01]  /*0a40*/  ISETP.NE.U32.AND P0, PT, R2, 0x1, PT ;  /* 0x000000010200780c */ /* 0x000fe20003f05070 */
[----:B--2---:R-:W-:-:S12]  /*0a50*/  IMAD.WIDE.U32 R2, R3, 0x4, R6 ;  /* 0x0000000403027825 */ /* 0x004fd800078e0006 */
[----:B------:R-:W2:Y:S01]  /*0a60*/  @!P0 LDG.E R0, desc[UR12][R2.64] ;  /* 0x0000000c02008981 */ /* 0x000ea2000c1e1900 */
[----:B------:R-:W-:-:S05]  /*0a70*/  IMAD.MOV.U32 R7, RZ, RZ, 0x1 ;  /* 0x00000001ff077424 */ /* 0x000fca00078e00ff */
[----:B------:R-:W-:-:S04]  /*0a80*/  SHF.L.W.U32 R7, R7, R8, RZ ;  /* 0x0000000807077219 */ /* 0x000fc80000000eff */
[----:B--2---:R-:W-:-:S05]  /*0a90*/  @!P0 LOP3.LUT R5, R0, R7, RZ, 0xfc, !PT ;  /* 0x0000000700058212 */ /* 0x004fca00078efcff */
[----:B------:R3:W-:Y:S04]  /*0aa0*/  @!P0 STG.E desc[UR12][R2.64], R5 ;  /* 0x0000000502008986 */ /* 0x0007e8000c10190c */
[----:B------:R-:W2:Y:S02]  /*0ab0*/  @P0 LDG.E R0, desc[UR12][R2.64] ;  /* 0x0000000c02000981 */ /* 0x000ea4000c1e1900 */
[----:B--2---:R-:W-:-:S05]  /*0ac0*/  @P0 LOP3.LUT R7, R0, R7, RZ, 0x30, !PT ;  /* 0x0000000700070212 */ /* 0x004fca00078e30ff */
[----:B------:R3:W-:Y:S02]  /*0ad0*/  @P0 STG.E desc[UR12][R2.64], R7 ;  /* 0x0000000702000986 */ /* 0x0007e4000c10190c */
.L_x_16:
[----:B------:R-:W4:Y:S01]  /*0ae0*/  LDCU UR6, c[0x0][0x390] ;  /* 0x00007200ff0677ac */ /* 0x000f220008000800 */
[----:B------:R-:W-:-:S04]  /*0af0*/  UIADD3 UR4, UPT, UPT, UR4, 0x1, URZ ;  /* 0x0000000104047890 */ /* 0x000fc8000fffe0ff */
[----:B----4-:R-:W-:-:S09]  /*0b00*/  UISETP.NE.AND UP0, UPT, UR4, UR6, UPT ;  /* 0x000000060400728c */ /* 0x010fd2000bf05270 */
[----:B------:R-:W-:Y:S05]  /*0b10*/  BRA.U UP0, `(.L_x_18) ;  /* 0xfffffff500607547 */ /* 0x000fea000b83ffff */
[----:B0-----:R-:W-:Y:S05]  /*0b20*/  EXIT ;  /* 0x000000000000794d */ /* 0x001fea0003800000 */
.L_x_19:
        /* <DEDUP_REMOVED lines=13> */
.L_x_34:


//--------------------- .text._ZN3x863gpu13m4ri_multiplyEPKjjjS2_jjPjPKbj --------------------------
	.section	.text._ZN3x863gpu13m4ri_multiplyEPKjjjS2_jjPjPKbj,"ax",@progbits
	.align	128
        .global         _ZN3x863gpu13m4ri_multiplyEPKjjjS2_jjPjPKbj
        .type           _ZN3x863gpu13m4ri_multiplyEPKjjjS2_jjPjPKbj,@function
        .size           _ZN3x863gpu13m4ri_multiplyEPKjjjS2_jjPjPKbj,(.L_x_35 - _ZN3x863gpu13m4ri_multiplyEPKjjjS2_jjPjPKbj)
        .other          _ZN3x863gpu13m4ri_multiplyEPKjjjS2_jjPjPKbj,@"STO_CUDA_ENTRY STV_DEFAULT"
_ZN3x863gpu13m4ri_multiplyEPKjjjS2_jjPjPKbj:
.text._ZN3x863gpu13m4ri_multiplyEPKjjjS2_jjPjPKbj:
[----:B------:R-:W-:Y:S01]  /*0000*/  LDC R1, c[0x0][0x37c] ;  /* 0x0000df00ff017b82 */ /* 0x000fe20000000800 */
[----:B------:R-:W0:Y:S07]  /*0010*/  S2R R0, SR_TID.X ;  /* 0x0000000000007919 */ /* 0x000e2e0000002100 */
[----:B------:R-:W0:Y:S01]  /*0020*/  S2UR UR4, SR_CTAID.X ;  /* 0x00000000000479c3 */ /* 0x000e220000002500 */
[----:B------:R-:W1:Y:S07]  /*0030*/  LDCU UR5, c[0x0][0x388] ;  /* 0x00007100ff0577ac */ /* 0x000e6e0008000800 */
[----:B------:R-:W0:Y:S08]  /*0040*/  LDC R3, c[0x0][0x360] ;  /* 0x0000d800ff037b82 */ /* 0x000e300000000800 */
[----:B------:R-:W2:Y:S01]  /*0050*/  LDC R5, c[0x0][0x398] ;  /* 0x0000e600ff057b82 */ /* 0x000ea20000000800 */
[----:B0-----:R-:W-:Y:S01]  /*0060*/  IMAD R0, R3, UR4, R0 ;  /* 0x0000000403007c24 */ /* 0x001fe2000f8e0200 */
[----:B--2---:R-:W-:-:S04]  /*0070*/  ISETP.NE.AND P0, PT, R5, RZ, PT ;  /* 0x000000ff0500720c */ /* 0x004fc80003f05270 */
[----:B-1----:R-:W-:-:S13]  /*0080*/  ISETP.GE.U32.OR P0, PT, R0, UR5, !P0 ;  /* 0x0000000500007c0c */ /* 0x002fda000c706470 */
[----:B------:R-:W-:Y:S05]  /*0090*/  @P0 EXIT ;  /* 0x000000000000094d */ /* 0x000fea0003800000 */
[----:B------:R-:W0:Y:S01]  /*00a0*/  LDCU UR8, c[0x0][0x3b0] ;  /* 0x00007600ff0877ac */ /* 0x000e220008000800 */
[----:B------:R-:W1:Y:S01]  /*00b0*/  LDCU UR9, c[0x0][0x39c] ;  /* 0x00007380ff0977ac */ /* 0x000e620008000800 */
[----:B------:R-:W-:Y:S01]  /*00c0*/  UMOV UR4, URZ ;  /* 0x000000ff00047c82 */ /* 0x000fe20008000000 */
[----:B------:R-:W2:Y:S01]  /*00d0*/  LDCU.64 UR16, c[0x0][0x358] ;  /* 0x00006b00ff1077ac */ /* 0x000ea20008000a00 */
[----:B0-----:R-:W0:Y:S01]  /*00e0*/  I2F.U32.RP R2, UR8 ;  /* 0x0000000800027d06 */ /* 0x001e220008209000 */
[----:B------:R-:W-:-:S07]  /*00f0*/  UISETP.NE.U32.AND UP2, UPT, UR8, URZ, UPT ;  /* 0x000000ff0800728c */ /* 0x000fce000bf45070 */
[----:B0-----:R-:W0:Y:S02]  /*0100*/  MUFU.RCP R2, R2 ;  /* 0x0000000200027308 */ /* 0x001e240000001000 */
[----:B0-----:R-:W-:-:S06]  /*0110*/  VIADD R3, R2, 0xffffffe ;  /* 0x0ffffffe02037836 */ /* 0x001fcc0000000000 */
[----:B------:R-:W0:Y:S02]  /*0120*/  F2I.FTZ.U32.TRUNC.NTZ R3, R3 ;  /* 0x0000000300037305 */ /* 0x000e24000021f000 */
[----:B0-----:R-:W-:-:S13]  /*0130*/  R2UR UR5, R3 ;  /* 0x00000000030572ca */ /* 0x001fda00000e0000 */
[----:B------:R-:W-:-:S04]  /*0140*/  UIADD3 UR6, UPT, UPT, URZ, -UR5, URZ ;  /* 0x80000005ff067290 */ /* 0x000fc8000fffe0ff */
[----:B------:R-:W-:-:S04]  /*0150*/  UIMAD UR6, UR6, UR8, URZ ;  /* 0x00000008060672a4 */ /* 0x000fc8000f8e02ff */
[----:B------:R-:W-:-:S04]  /*0160*/  UIMAD.WIDE.U32 UR4, UR5, UR6, UR4 ;  /* 0x00000006050472a5 */ /* 0x000fc8000f8e0004 */
[----:B-1----:R-:W-:-:S04]  /*0170*/  UIMAD.WIDE.U32 UR6, UR5, UR9, URZ ;  /* 0x00000009050672a5 */ /* 0x002fc8000f8e00ff */
[----:B------:R-:W-:-:S04]  /*0180*/  UIADD3 UR4, UPT, UPT, -UR7, URZ, URZ ;  /* 0x000000ff07047290 */ /* 0x000fc8000fffe1ff */
[----:B------:R-:W-:-:S04]  /*0190*/  UIMAD UR4, UR8, UR4, UR9 ;  /* 0x00000004080472a4 */ /* 0x000fc8000f8e0209 */
[----:B------:R-:W-:-:S11]  /*01a0*/  UISETP.GE.U32.AND UP0, UPT, UR4, UR8, UPT ;  /* 0x000000080400728c */ /* 0x000fd6000bf06070 */
[----:B------:R-:W-:Y:S02]  /*01b0*/  @UP0 UIADD3 UR4, UPT, UPT, UR4, -UR8, URZ ;  /* 0x8000000804040290 */ /* 0x000fe4000fffe0ff */
[----:B------:R-:W-:Y:S02]  /*01c0*/  @UP0 UIADD3 UR7, UPT, UPT, UR7, 0x1, URZ ;  /* 0x0000000107070890 */ /* 0x000fe4000fffe0ff */
[----:B------:R-:W-:Y:S02]  /*01d0*/  UISETP.GT.U32.AND UP0, UPT, UR8, UR9, UPT ;  /* 0x000000090800728c */ /* 0x000fe4000bf04070 */
[----:B------:R-:W-:-:S11]  /*01e0*/  UISETP.GE.U32.AND UP1, UPT, UR4, UR8, UPT ;  /* 0x000000080400728c */ /* 0x000fd6000bf26070 */
[----:B------:R-:W-:Y:S02]  /*01f0*/  @UP1 UIADD3 UR7, UPT, UPT, UR7, 0x1, URZ ;  /* 0x0000000107071890 */ /* 0x000fe4000fffe0ff */
[----:B------:R-:W-:Y:S01]  /*0200*/  @!UP2 ULOP3.LUT UR7, URZ, UR8, URZ, 0x33, !UPT ;  /* 0x00000008ff07a292 */ /* 0x000fe2000f8e33ff */
[----:B--2---:R-:W-:Y:S11]  /*0210*/  BRA.U UP0, `(.L_x_20) ;  /* 0x0000001900747547 */ /* 0x004ff6000b800000 */
[----:B------:R-:W0:Y:S01]  /*0220*/  LDCU UR4, c[0x0][0x38c] ;  /* 0x00007180ff0477ac */ /* 0x000e220008000800 */
[----:B------:R-:W-:Y:S01]  /*0230*/  UISETP.LT.U32.AND UP0, UPT, UR7, 0x1, UPT ;  /* 0x000000010700788c */ /* 0x000fe2000bf01070 */
[----:B------:R-:W-:-:S03]  /*0240*/  UMOV UR6, 0xffffffff ;  /* 0xffffffff00067882 */ /* 0x000fc60000000000 */
[----:B------:R-:W-:Y:S02]  /*0250*/  USEL UR15, UR7, 0x1, !UP0 ;  /* 0x00000001070f7887 */ /* 0x000fe4000c000000 */
[----:B------:R-:W-:Y:S02]  /*0260*/  USHF.L.U32 UR6, UR6, UR8, URZ ;  /* 0x0000000806067299 */ /* 0x000fe400080006ff */
[----:B------:R-:W-:Y:S02]  /*0270*/  ULOP3.LUT UR18, UR15, 0x7, URZ, 0xc0, !UPT ;  /* 0x000000070f127892 */ /* 0x000fe4000f8ec0ff */
[----:B------:R-:W-:Y:S02]  /*0280*/  ULOP3.LUT UR8, UR15, 0xfffffff8, URZ, 0xc0, !UPT ;  /* 0xfffffff80f087892 */ /* 0x000fe4000f8ec0ff */
[----:B------:R-:W-:Y:S01]  /*0290*/  ULOP3.LUT UR19, UR15, 0x3, URZ, 0xc0, !UPT ;  /* 0x000000030f137892 */ /* 0x000fe2000f8ec0ff */
[----:B0-----:R-:W-:Y:S01]  /*02a0*/  IMAD R2, R0, UR4, RZ ;  /* 0x0000000400027c24 */ /* 0x001fe2000f8e02ff */
[----:B------:R-:W-:-:S10]  /*02b0*/  UMOV UR4, URZ ;  /* 0x000000ff00047c82 */ /* 0x000fd40008000000 */
.L_x_26:
[----:B0-----:R-:W0:Y:S01]  /*02c0*/  LDCU UR9, c[0x0][0x39c] ;  /* 0x00007380ff0977ac */ /* 0x001e220008000800 */
[----:B------:R-:W-:Y:S01]  /*02d0*/  PRMT R11, RZ, 0x7610, R11 ;  /* 0x00007610ff0b7816 */ /* 0x000fe2000000000b */
[----:B------:R-:W-:Y:S01]  /*02e0*/  UISETP.GE.U32.AND UP0, UPT, UR7, 0x8, UPT ;  /* 0x000000080700788c */ /* 0x000fe2000bf06070 */
[----:B------:R-:W-:Y:S01]  /*02f0*/  UMOV UR5, URZ ;  /* 0x000000ff00057c82 */ /* 0x000fe20008000000 */
[----:B0-----:R-:W-:-:S07]  /*0300*/  UIMAD UR9, UR4, UR9, URZ ;  /* 0x00000009040972a4 */ /* 0x001fce000f8e02ff */
[----:B------:R-:W-:Y:S05]  /*0310*/  BRA.U !UP0, `(.L_x_21) ;  /* 0x0000000d08307547 */ /* 0x000fea000b800000 */
[----:B------:R-:W0:Y:S01]  /*0320*/  LDCU UR30, c[0x0][0x3b0] ;  /* 0x00007600ff1e77ac */ /* 0x000e220008000800 */
[----:B------:R-:W1:Y:S01]  /*0330*/  LDC.64 R14, c[0x0][0x380] ;  /* 0x0000e000ff0e7b82 */ /* 0x000e620000000a00 */
[----:B------:R-:W-:Y:S01]  /*0340*/  PRMT R11, RZ, 0x7610, R11 ;  /* 0x00007610ff0b7816 */ /* 0x000fe2000000000b */
[----:B------:R-:W-:Y:S01]  /*0350*/  IMAD.MOV.U32 R5, RZ, RZ, R2 ;  /* 0x000000ffff057224 */ /* 0x000fe200078e0002 */
[----:B------:R-:W-:Y:S01]  /*0360*/  UIADD3 UR13, UPT, UPT, -UR8, URZ, URZ ;  /* 0x000000ff080d7290 */ /* 0x000fe2000fffe1ff */
[----:B------:R-:W2:Y:S01]  /*0370*/  LDCU.64 UR26, c[0x0][0x390] ;  /* 0x00007200ff1a77ac */ /* 0x000ea20008000a00 */
[----:B------:R-:W3:Y:S01]  /*0380*/  LDCU.64 UR28, c[0x0][0x3a8] ;  /* 0x00007500ff1c77ac */ /* 0x000ee20008000a00 */
[----:B------:R-:W-:Y:S01]  /*0390*/  UMOV UR5, UR9 ;  /* 0x0000000900057c82 */ /* 0x000fe20008000000 */
[----:B0-----:R-:W-:Y:S01]  /*03a0*/  IMAD.U32 R3, RZ, RZ, UR30 ;  /* 0x0000001eff037e24 */ /* 0x001fe2000f8e00ff */
[----:B------:R-:W-:Y:S02]  /*03b0*/  UIADD3 UR14, UPT, UPT, UR9, UR30, URZ ;  /* 0x0000001e090e7290 */ /* 0x000fe4000fffe0ff */
[----:B------:R-:W-:Y:S01]  /*03c0*/  IMAD.U32 R9, RZ, RZ, UR30 ;  /* 0x0000001eff097e24 */ /* 0x000fe2000f8e00ff */
[----:B------:R-:W-:-:S02]  /*03d0*/  ULEA UR20, UR30, UR9, 0x1 ;  /* 0x000000091e147291 */ /* 0x000fc4000f8e08ff */
[----:B------:R-:W-:Y:S01]  /*03e0*/  IMAD.U32 R7, RZ, RZ, UR30 ;  /* 0x0000001eff077e24 */ /* 0x000fe2000f8e00ff */
[----:B------:R-:W-:Y:S02]  /*03f0*/  UIMAD UR21, UR30, 0x3, UR9 ;  /* 0x000000031e1578a4 */ /* 0x000fe4000f8e0209 */
[----:B------:R-:W-:Y:S01]  /*0400*/  IMAD.U32 R13, RZ, RZ, UR30 ;  /* 0x0000001eff0d7e24 */ /* 0x000fe2000f8e00ff */
[----:B------:R-:W-:Y:S02]  /*0410*/  ULEA UR22, UR30, UR9, 0x2 ;  /* 0x000000091e167291 */ /* 0x000fe4000f8e10ff */
[----:B------:R-:W-:Y:S01]  /*0420*/  IMAD.U32 R17, RZ, RZ, UR30 ;  /* 0x0000001eff117e24 */ /* 0x000fe2000f8e00ff */
[----:B------:R-:W-:Y:S02]  /*0430*/  UIMAD UR23, UR30, 0x5, UR9 ;  /* 0x000000051e1778a4 */ /* 0x000fe4000f8e0209 */
[----:B------:R-:W-:Y:S01]  /*0440*/  IMAD.U32 R19, RZ, RZ, UR30 ;  /* 0x0000001eff137e24 */ /* 0x000fe2000f8e00ff */
[----:B------:R-:W-:Y:S01]  /*0450*/  UIMAD UR24, UR30, 0x6, UR9 ;  /* 0x000000061e1878a4 */ /* 0x000fe2000f8e0209 */
[--C-:B------:R-:W-:Y:S01]  /*0460*/  IMAD R6, R3, 0x3, R2.reuse ;  /* 0x0000000303067824 */ /* 0x100fe200078e0202 */
[----:B------:R-:W-:Y:S01]  /*0470*/  UIMAD UR25, UR30, 0x7, UR9 ;  /* 0x000000071e1978a4 */ /* 0x000fe2000f8e0209 */
[----:B------:R-:W-:-:S02]  /*0480*/  IMAD R8, R9, 0x4, R2 ;  /* 0x0000000409087824 */ /* 0x000fc400078e0202 */
[----:B------:R-:W-:Y:S02]  /*0490*/  VIADD R4, R2, UR30 ;  /* 0x0000001e02047c36 */ /* 0x000fe40008000000 */
[--C-:B------:R-:W-:Y:S02]  /*04a0*/  IMAD R7, R7, 0x2, R2.reuse ;  /* 0x0000000207077824 */ /* 0x100fe400078e0202 */
[--C-:B------:R-:W-:Y:S02]  /*04b0*/  IMAD R3, R13, 0x5, R2.reuse ;  /* 0x000000050d037824 */ /* 0x100fe400078e0202 */
[--C-:B------:R-:W-:Y:S02]  /*04c0*/  IMAD R9, R17, 0x6, R2.reuse ;  /* 0x0000000611097824 */ /* 0x100fe400078e0202 */
[----:B--23--:R-:W-:-:S07]  /*04d0*/  IMAD R10, R19, 0x7, R2 ;  /* 0x00000007130a7824 */ /* 0x00cfce00078e0202 */
.L_x_22:
[----:B------:R-:W-:Y:S01]  /*04e0*/  USHF.R.U32.HI UR10, URZ, 0x5, UR5 ;  /* 0x00000005ff0a7899 */ /* 0x000fe20008011605 */
[----:B------:R-:W-:-:S03]  /*04f0*/  SHF.R.U32.HI R17, RZ, 0x5, R5 ;  /* 0x00000005ff117819 */ /* 0x000fc60000011605 */
[----:B------:R-:W-:Y:S02]  /*0500*/  UIMAD.WIDE.U32 UR10, UR10, 0x4, UR26 ;  /* 0x000000040a0a78a5 */ /* 0x000fe4000f8e001a */
[----:B-1----:R-:W-:-:S04]  /*0510*/  IMAD.WIDE.U32 R16, R17, 0x4, R14 ;  /* 0x0000000411107825 */ /* 0x002fc800078e000e */
[----:B------:R-:W-:Y:S01]  /*0520*/  IMAD.U32 R18, RZ, RZ, UR10 ;  /* 0x0000000aff127e24 */ /* 0x000fe2000f8e00ff */
[----:B------:R-:W-:Y:S01]  /*0530*/  USHF.R.U32.HI UR10, URZ, 0x5, UR14 ;  /* 0x00000005ff0a7899 */ /* 0x000fe2000801160e */
[----:B------:R-:W-:Y:S01]  /*0540*/  IMAD.U32 R19, RZ, RZ, UR11 ;  /* 0x0000000bff137e24 */ /* 0x000fe2000f8e00ff */
[----:B------:R-:W2:Y:S02]  /*0550*/  LDG.E R26, desc[UR16][R16.64] ;  /* 0x00000010101a7981 */ /* 0x000ea4000c1e1900 */
[----:B------:R-:W-:Y:S01]  /*0560*/  UIMAD.WIDE.U32 UR10, UR10, 0x4, UR26 ;  /* 0x000000040a0a78a5 */ /* 0x000fe2000f8e001a */
[----:B------:R-:W-:Y:S01]  /*0570*/  SHF.R.U32.HI R25, RZ, 0x5, R4 ;  /* 0x00000005ff197819 */ /* 0x000fe20000011604 */
[----:B------:R0:W3:Y:S04]  /*0580*/  LDG.E R21, desc[UR16][R18.64] ;  /* 0x0000001012157981 */ /* 0x0000e8000c1e1900 */
[----:B------:R-:W-:Y:S01]  /*0590*/  IMAD.U32 R12, RZ, RZ, UR10 ;  /* 0x0000000aff0c7e24 */ /* 0x000fe2000f8e00ff */
[----:B------:R-:W-:Y:S01]  /*05a0*/  USHF.R.U32.HI UR10, URZ, 0x5, UR20 ;  /* 0x00000005ff0a7899 */ /* 0x000fe20008011614 */
[----:B------:R-:W-:Y:S01]  /*05b0*/  IMAD.WIDE.U32 R24, R25, 0x4, R14 ;  /* 0x0000000419187825 */ /* 0x000fe200078e000e */
[----:B------:R-:W-:-:S03]  /*05c0*/  SHF.R.U32.HI R29, RZ, 0x5, R7 ;  /* 0x00000005ff1d7819 */ /* 0x000fc60000011607 */
[----:B------:R-:W-:Y:S01]  /*05d0*/  IMAD.U32 R13, RZ, RZ, UR11 ;  /* 0x0000000bff0d7e24 */ /* 0x000fe2000f8e00ff */
[----:B------:R-:W-:Y:S01]  /*05e0*/  UIMAD.WIDE.U32 UR10, UR10, 0x4, UR26 ;  /* 0x000000040a0a78a5 */ /* 0x000fe2000f8e001a */
[----:B------:R1:W4:Y:S01]  /*05f0*/  LDG.E R27, desc[UR16][R24.64] ;  /* 0x00000010181b7981 */ /* 0x000322000c1e1900 */
[----:B------:R-:W-:-:S03]  /*0600*/  IMAD.WIDE.U32 R28, R29, 0x4, R14 ;  /* 0x000000041d1c7825 */ /* 0x000fc600078e000e */
[----:B------:R5:W4:Y:S01]  /*0610*/  LDG.E R20, desc[UR16][R12.64] ;  /* 0x000000100c147981 */ /* 0x000b22000c1e1900 */
[----:B0-----:R-:W-:Y:S01]  /*0620*/  IMAD.U32 R18, RZ, RZ, UR10 ;  /* 0x0000000aff127e24 */ /* 0x001fe2000f8e00ff */
[----:B------:R-:W-:Y:S01]  /*0630*/  USHF.R.U32.HI UR10, URZ, 0x5, UR21 ;  /* 0x00000005ff0a7899 */ /* 0x000fe20008011615 */
[----:B------:R-:W-:Y:S01]  /*0640*/  IMAD.U32 R19, RZ, RZ, UR11 ;  /* 0x0000000bff137e24 */ /* 0x000fe2000f8e00ff */
[----:B------:R-:W4:Y:S01]  /*0650*/  LDG.E R16, desc[UR16][R28.64] ;  /* 0x000000101c107981 */ /* 0x000f22000c1e1900 */
[----:B-1----:R-:W-:Y:S01]  /*0660*/  SHF.R.U32.HI R25, RZ, 0x5, R6 ;  /* 0x00000005ff197819 */ /* 0x002fe20000011606 */
[----:B------:R-:W-:Y:S02]  /*0670*/  UIMAD.WIDE.U32 UR10, UR10, 0x4, UR26 ;  /* 0x000000040a0a78a5 */ /* 0x000fe4000f8e001a */
[----:B------:R0:W4:Y:S02]  /*0680*/  LDG.E R22, desc[UR16][R18.64] ;  /* 0x0000001012167981 */ /* 0x000124000c1e1900 */
[----:B------:R-:W-:-:S04]  /*0690*/  IMAD.WIDE.U32 R24, R25, 0x4, R14 ;  /* 0x0000000419187825 */ /* 0x000fc800078e000e */
[----:B-----5:R-:W-:Y:S01]  /*06a0*/  IMAD.U32 R12, RZ, RZ, UR10 ;  /* 0x0000000aff0c7e24 */ /* 0x020fe2000f8e00ff */
[----:B------:R1:W5:Y:S01]  /*06b0*/  LDG.E R17, desc[UR16][R24.64] ;  /* 0x0000001018117981 */ /* 0x000362000c1e1900 */
[----:B------:R-:W-:-:S05]  /*06c0*/  IMAD.U32 R13, RZ, RZ, UR11 ;  /* 0x0000000bff0d7e24 */ /* 0x000fca000f8e00ff */
[----:B------:R1:W5:Y:S01]  /*06d0*/  LDG.E R23, desc[UR16][R12.64] ;  /* 0x000000100c177981 */ /* 0x000362000c1e1900 */
[----:B0-----:R-:W-:Y:S02]  /*06e0*/  SHF.R.U32.HI R19, RZ, 0x5, R8 ;  /* 0x00000005ff137819 */ /* 0x001fe40000011608 */
[----:B------:R-:W-:Y:S02]  /*06f0*/  SHF.R.U32.HI R29, RZ, 0x5, R3 ;  /* 0x00000005ff1d7819 */ /* 0x000fe40000011603 */
[----:B-1----:R-:W-:Y:S01]  /*0700*/  SHF.R.U32.HI R25, RZ, 0x5, R9 ;  /* 0x00000005ff197819 */ /* 0x002fe20000011609 */
[----:B------:R-:W-:Y:S01]  /*0710*/  USHF.R.U32.HI UR10, URZ, 0x5, UR22 ;  /* 0x00000005ff0a7899 */ /* 0x000fe20008011616 */
[----:B------:R-:W-:-:S04]  /*0720*/  IMAD.WIDE.U32 R18, R19, 0x4, R14 ;  /* 0x0000000413127825 */ /* 0x000fc800078e000e */
[--C-:B------:R-:W-:Y:S01]  /*0730*/  IMAD.WIDE.U32 R12, R25, 0x4, R14.reuse ;  /* 0x00000004190c7825 */ /* 0x100fe200078e000e */
[----:B------:R-:W-:Y:S02]  /*0740*/  UIMAD.WIDE.U32 UR10, UR10, 0x4, UR26 ;  /* 0x000000040a0a78a5 */ /* 0x000fe4000f8e001a */
[----:B------:R-:W-:Y:S01]  /*0750*/  USHF.R.U32.HI UR12, URZ, 0x5, UR23 ;  /* 0x00000005ff0c7899 */ /* 0x000fe20008011617 */
[----:B------:R-:W-:-:S06]  /*0760*/  IMAD.WIDE.U32 R28, R29, 0x4, R14 ;  /* 0x000000041d1c7825 */ /* 0x000fcc00078e000e */
[----:B------:R-:W5:Y:S01]  /*0770*/  LDG.E R28, desc[UR16][R28.64] ;  /* 0x000000101c1c7981 */ /* 0x000f62000c1e1900 */
[----:B--2---:R-:W-:-:S04]  /*0780*/  SHF.R.W.U32.HI R26, RZ, R5, R26 ;  /* 0x00000005ff1a7219 */ /* 0x004fc80000011e1a */
[----:B------:R-:W-:Y:S02]  /*0790*/  LOP3.LUT R26, R26, UR6, RZ, 0x30, !PT ;  /* 0x000000061a1a7c12 */ /* 0x000fe4000f8e30ff */
[----:B---3--:R-:W-:Y:S02]  /*07a0*/  SHF.R.W.U32.HI R21, RZ, UR5, R21 ;  /* 0x00000005ff157c19 */ /* 0x008fe40008011e15 */
[----:B------:R-:W-:Y:S02]  /*07b0*/  SHF.L.U32 R26, R26, UR30, RZ ;  /* 0x0000001e1a1a7c19 */ /* 0x000fe400080006ff */
[----:B------:R-:W-:-:S05]  /*07c0*/  LOP3.LUT R21, R21, UR6, RZ, 0x30, !PT ;  /* 0x0000000615157c12 */ /* 0x000fca000f8e30ff */
[----:B------:R-:W-:Y:S01]  /*07d0*/  IMAD.IADD R26, R21, 0x1, R26 ;  /* 0x00000001151a7824 */ /* 0x000fe200078e021a */
[----:B----4-:R-:W-:Y:S01]  /*07e0*/  SHF.R.W.U32.HI R27, RZ, R4, R27 ;  /* 0x00000004ff1b7219 */ /* 0x010fe20000011e1b */
[----:B------:R0:W2:Y:S03]  /*07f0*/  LDG.E R21, desc[UR16][R18.64] ;  /* 0x0000001012157981 */ /* 0x0000a6000c1e1900 */
[----:B------:R-:W-:Y:S02]  /*0800*/  IADD3 R26, P0, PT, R26, UR28, RZ ;  /* 0x0000001c1a1a7c10 */ /* 0x000fe4000ff1e0ff */
[----:B------:R-:W-:Y:S02]  /*0810*/  LOP3.LUT R24, R27, UR6, RZ, 0x30, !PT ;  /* 0x000000061b187c12 */ /* 0x000fe4000f8e30ff */
[----:B------:R-:W-:Y:S01]  /*0820*/  SHF.R.W.U32.HI R25, RZ, UR14, R20 ;  /* 0x0000000eff197c19 */ /* 0x000fe20008011e14 */
[----:B------:R-:W-:Y:S01]  /*0830*/  IMAD.X R27, RZ, RZ, UR29, P0 ;  /* 0x0000001dff1b7e24 */ /* 0x000fe200080e06ff */
[----:B------:R-:W-:-:S02]  /*0840*/  SHF.L.U32 R24, R24, UR30, RZ ;  /* 0x0000001e18187c19 */ /* 0x000fc400080006ff */
[----:B------:R-:W-:Y:S01]  /*0850*/  SHF.R.W.U32.HI R16, RZ, R7, R16 ;  /* 0x00000007ff107219 */ /* 0x000fe20000011e10 */
[----:B0-----:R-:W-:Y:S01]  /*0860*/  IMAD.U32 R18, RZ, RZ, UR10 ;  /* 0x0000000aff127e24 */ /* 0x001fe2000f8e00ff */
[----:B------:R-:W-:Y:S01]  /*0870*/  LOP3.LUT R25, R25, UR6, RZ, 0x30, !PT ;  /* 0x0000000619197c12 */ /* 0x000fe2000f8e30ff */
[----:B------:R-:W-:Y:S01]  /*0880*/  IMAD.U32 R19, RZ, RZ, UR11 ;  /* 0x0000000bff137e24 */ /* 0x000fe2000f8e00ff */
[----:B------:R-:W-:Y:S01]  /*0890*/  LOP3.LUT R16, R16, UR6, RZ, 0x30, !PT ;  /* 0x0000000610107c12 */ /* 0x000fe2000f8e30ff */
[----:B------:R5:W3:Y:S01]  /*08a0*/  LDG.E.U8 R26, desc[UR16][R26.64] ;  /* 0x000000101a1a7981 */ /* 0x000ae2000c1e1100 */
[----:B------:R-:W-:Y:S01]  /*08b0*/  SHF.R.W.U32.HI R22, RZ, UR20, R22 ;  /* 0x00000014ff167c19 */ /* 0x000fe20008011e16 */
[----:B------:R-:W-:Y:S01]  /*08c0*/  IMAD.IADD R24, R25, 0x1, R24 ;  /* 0x0000000119187824 */ /* 0x000fe200078e0218 */
[----:B------:R-:W-:Y:S01]  /*08d0*/  UIMAD.WIDE.U32 UR10, UR12, 0x4, UR26 ;  /* 0x000000040c0a78a5 */ /* 0x000fe2000f8e001a */
[----:B------:R-:W-:Y:S01]  /*08e0*/  SHF.L.U32 R25, R16, UR30, RZ ;  /* 0x0000001e10197c19 */ /* 0x000fe200080006ff */
[----:B------:R-:W-:Y:S01]  /*08f0*/  USHF.R.U32.HI UR12, URZ, 0x5, UR24 ;  /* 0x00000005ff0c7899 */ /* 0x000fe20008011618 */
[----:B------:R-:W-:Y:S01]  /*0900*/  LOP3.LUT R22, R22, UR6, RZ, 0x30, !PT ;  /* 0x0000000616167c12 */ /* 0x000fe2000f8e30ff */
[----:B------:R0:W4:Y:S01]  /*0910*/  LDG.E R20, desc[UR16][R12.64] ;  /* 0x000000100c147981 */ /* 0x000122000c1e1900 */
[----:B-----5:R-:W-:Y:S01]  /*0920*/  SHF.R.W.U32.HI R27, RZ, R6, R17 ;  /* 0x00000006ff1b7219 */ /* 0x020fe20000011e11 */
[----:B------:R-:W-:Y:S01]  /*0930*/  IMAD.U32 R16, RZ, RZ, UR10 ;  /* 0x0000000aff107e24 */ /* 0x000fe2000f8e00ff */
[----:B------:R-:W-:Y:S01]  /*0940*/  SHF.R.W.U32.HI R29, RZ, UR21, R23 ;  /* 0x00000015ff1d7c19 */ /* 0x000fe20008011e17 */
[----:B------:R-:W-:Y:S01]  /*0950*/  IMAD.U32 R17, RZ, RZ, UR11 ;  /* 0x0000000bff117e24 */ /* 0x000fe2000f8e00ff */
[----:B------:R-:W-:Y:S01]  /*0960*/  LOP3.LUT R27, R27, UR6, RZ, 0x30, !PT ;  /* 0x000000061b1b7c12 */ /* 0x000fe2000f8e30ff */
[----:B------:R-:W-:Y:S01]  /*0970*/  UIMAD.WIDE.U32 UR10, UR12, 0x4, UR26 ;  /* 0x000000040c0a78a5 */ /* 0x000fe2000f8e001a */
[----:B0-----:R-:W-:-:S02]  /*0980*/  IADD3 R12, P0, PT, R24, UR28, RZ ;  /* 0x0000001c180c7c10 */ /* 0x001fc4000ff1e0ff */
[----:B------:R0:W5:Y:S01]  /*0990*/  LDG.E R24, desc[UR16][R18.64] ;  /* 0x0000001012187981 */ /* 0x000162000c1e1900 */
[----:B------:R-:W-:Y:S02]  /*09a0*/  IMAD.IADD R22, R22, 0x1, R25 ;  /* 0x0000000116167824 */ /* 0x000fe400078e0219 */
[----:B------:R-:W-:-:S03]  /*09b0*/  IMAD.X R13, RZ, RZ, UR29, P0 ;  /* 0x0000001dff0d7e24 */ /* 0x000fc600080e06ff */
[----:B------:R-:W-:Y:S02]  /*09c0*/  IADD3 R22, P0, PT, R22, UR28, RZ ;  /* 0x0000001c16167c10 */ /* 0x000fe4000ff1e0ff */
[----:B------:R-:W3:Y:S01]  /*09d0*/  LDG.E.U8 R25, desc[UR16][R12.64] ;  /* 0x000000100c197981 */ /* 0x000ee2000c1e1100 */
[----:B0-----:R-:W-:Y:S02]  /*09e0*/  SHF.L.U32 R19, R27, UR30, RZ ;  /* 0x0000001e1b137c19 */ /* 0x001fe400080006ff */
[----:B------:R-:W-:Y:S01]  /*09f0*/  LOP3.LUT R18, R29, UR6, RZ, 0x30, !PT ;  /* 0x000000061d127c12 */ /* 0x000fe2000f8e30ff */
[----:B------:R0:W3:Y:S04]  /*0a00*/  LDG.E R27, desc[UR16][R16.64] ;  /* 0x00000010101b7981 */ /* 0x0000e8000c1e1900 */
[----:B------:R-:W-:Y:S01]  /*0a10*/  IMAD.IADD R18, R18, 0x1, R19 ;  /* 0x0000000112127824 */ /* 0x000fe200078e0213 */
[----:B------:R-:W-:Y:S01]  /*0a20*/  SHF.R.U32.HI R19, RZ, 0x5, R10 ;  /* 0x00000005ff137819 */ /* 0x000fe2000001160a */
[----:B0-----:R-:W-:Y:S01]  /*0a30*/  IMAD.U32 R16, RZ, RZ, UR10 ;  /* 0x0000000aff107e24 */ /* 0x001fe2000f8e00ff */
[----:B------:R-:W-:Y:S01]  /*0a40*/  USHF.R.U32.HI UR10, URZ, 0x5, UR25 ;  /* 0x00000005ff0a7899 */ /* 0x000fe20008011619 */
[----:B------:R-:W-:-:S02]  /*0a50*/  IMAD.U32 R17, RZ, RZ, UR11 ;  /* 0x0000000bff117e24 */ /* 0x000fc4000f8e00ff */
[----:B------:R-:W-:Y:S01]  /*0a60*/  IMAD.X R23, RZ, RZ, UR29, P0 ;  /* 0x0000001dff177e24 */ /* 0x000fe200080e06ff */
[----:B------:R-:W-:Y:S01]  /*0a70*/  UIMAD.WIDE.U32 UR10, UR10, 0x4, UR26 ;  /* 0x000000040a0a78a5 */ /* 0x000fe2000f8e001a */
[----:B------:R-:W-:Y:S01]  /*0a80*/  IADD3 R12, P0, PT, R18, UR28, RZ ;  /* 0x0000001c120c7c10 */ /* 0x000fe2000ff1e0ff */
[----:B------:R-:W-:Y:S01]  /*0a90*/  IMAD.WIDE.U32 R18, R19, 0x4, R14 ;  /* 0x0000000413127825 */ /* 0x000fe200078e000e */
[----:B------:R-:W3:Y:S04]  /*0aa0*/  LDG.E R16, desc[UR16][R16.64] ;  /* 0x0000001010107981 */ /* 0x000ee8000c1e1900 */
[----:B------:R0:W3:Y:S04]  /*0ab0*/  LDG.E.U8 R29, desc[UR16][R22.64] ;  /* 0x00000010161d7981 */ /* 0x0000e8000c1e1100 */
[----:B------:R-:W3:Y:S01]  /*0ac0*/  LDG.E R19, desc[UR16][R18.64] ;  /* 0x0000001012137981 */ /* 0x000ee2000c1e1900 */
[----:B0-----:R-:W-:-:S02]  /*0ad0*/  IMAD.U32 R22, RZ, RZ, UR10 ;  /* 0x0000000aff167e24 */ /* 0x001fc4000f8e00ff */
[----:B------:R-:W-:-:S05]  /*0ae0*/  IMAD.U32 R23, RZ, RZ, UR11 ;  /* 0x0000000bff177e24 */ /* 0x000fca000f8e00ff */
[----:B------:R-:W3:Y:S01]  /*0af0*/  LDG.E R22, desc[UR16][R22.64] ;  /* 0x0000001016167981 */ /* 0x000ee2000c1e1900 */
[----:B------:R-:W-:Y:S01]  /*0b00*/  SHF.R.W.U32.HI R28, RZ, R3, R28 ;  /* 0x00000003ff1c7219 */ /* 0x000fe20000011e1c */
[----:B------:R-:W-:-:S03]  /*0b10*/  IMAD.X R13, RZ, RZ, UR29, P0 ;  /* 0x0000001dff0d7e24 */ /* 0x000fc600080e06ff */
[----:B------:R-:W-:Y:S02]  /*0b20*/  LOP3.LUT R28, R28, UR6, RZ, 0x30, !PT ;  /* 0x000000061c1c7c12 */ /* 0x000fe4000f8e30ff */
[----:B------:R4:W3:Y:S02]  /*0b30*/  LDG.E.U8 R17, desc[UR16][R12.64] ;  /* 0x000000100c117981 */ /* 0x0008e4000c1e1100 */
[----:B------:R-:W-:Y:S02]  /*0b40*/  SHF.L.U32 R28, R28, UR30, RZ ;  /* 0x0000001e1c1c7c19 */ /* 0x000fe400080006ff */
[----:B--2---:R-:W-:-:S04]  /*0b50*/  SHF.R.W.U32.HI R21, RZ, R8, R21 ;  /* 0x00000008ff157219 */ /* 0x004fc80000011e15 */
[----:B------:R-:W-:-:S04]  /*0b60*/  LOP3.LUT R21, R21, UR6, RZ, 0x30, !PT ;  /* 0x0000000615157c12 */ /* 0x000fc8000f8e30ff */
[----:B------:R-:W-:Y:S02]  /*0b70*/  SHF.L.U32 R21, R21, UR30, RZ ;  /* 0x0000001e15157c19 */ /* 0x000fe400080006ff */
[----:B----4-:R-:W-:Y:S02]  /*0b80*/  SHF.R.W.U32.HI R13, RZ, R9, R20 ;  /* 0x00000009ff0d7219 */ /* 0x010fe40000011e14 */
[----:B-----5:R-:W-:-:S04]  /*0b90*/  SHF.R.W.U32.HI R24, RZ, UR22, R24 ;  /* 0x00000016ff187c19 */ /* 0x020fc80008011e18 */
[----:B------:R-:W-:-:S05]  /*0ba0*/  LOP3.LUT R24, R24, UR6, RZ, 0x30, !PT ;  /* 0x0000000618187c12 */ /* 0x000fca000f8e30ff */
[----:B------:R-:W-:Y:S01]  /*0bb0*/  IMAD.IADD R21, R24, 0x1, R21 ;  /* 0x0000000118157824 */ /* 0x000fe200078e0215 */
[----:B---3--:R-:W-:-:S04]  /*0bc0*/  SHF.R.W.U32.HI R27, RZ, UR23, R27 ;  /* 0x00000017ff1b7c19 */ /* 0x008fc80008011e1b */
[----:B------:R-:W-:Y:S02]  /*0bd0*/  IADD3 R12, P0, PT, R21, UR28, RZ ;  /* 0x0000001c150c7c10 */ /* 0x000fe4000ff1e0ff */
[----:B------:R-:W-:Y:S02]  /*0be0*/  LOP3.LUT R27, R27, UR6, RZ, 0x30, !PT ;  /* 0x000000061b1b7c12 */ /* 0x000fe4000f8e30ff */
[----:B------:R-:W-:Y:S01]  /*0bf0*/  LOP3.LUT R18, R13, UR6, RZ, 0x30, !PT ;  /* 0x000000060d127c12 */ /* 0x000fe2000f8e30ff */
[----:B------:R-:W-:Y:S02]  /*0c00*/  IMAD.X R13, RZ, RZ, UR29, P0 ;  /* 0x0000001dff0d7e24 */ /* 0x000fe400080e06ff */
[----:B------:R-:W-:Y:S01]  /*0c10*/  IMAD.IADD R20, R27, 0x1, R28 ;  /* 0x000000011b147824 */ /* 0x000fe200078e021c */
[----:B------:R-:W-:Y:S02]  /*0c20*/  SHF.L.U32 R21, R18, UR30, RZ ;  /* 0x0000001e12157c19 */ /* 0x000fe400080006ff */
[----:B------:R-:W-:-:S02]  /*0c30*/  SHF.R.W.U32.HI R16, RZ, UR24, R16 ;  /* 0x00000018ff107c19 */ /* 0x000fc40008011e10 */
[----:B------:R-:W-:Y:S02]  /*0c40*/  IADD3 R20, P0, PT, R20, UR28, RZ ;  /* 0x0000001c14147c10 */ /* 0x000fe4000ff1e0ff */
[----:B------:R-:W-:Y:S02]  /*0c50*/  LOP3.LUT R18, R16, UR6, RZ, 0x30, !PT ;  /* 0x0000000610127c12 */ /* 0x000fe4000f8e30ff */
[----:B------:R0:W2:Y:S01]  /*0c60*/  LDG.E.U8 R16, desc[UR16][R12.64] ;  /* 0x000000100c107981 */ /* 0x0000a2000c1e1100 */
[----:B------:R-:W-:Y:S02]  /*0c70*/  SHF.R.W.U32.HI R19, RZ, R10, R19 ;  /* 0x0000000aff137219 */ /* 0x000fe40000011e13 */
[----:B------:R-:W-:Y:S02]  /*0c80*/  IMAD.IADD R18, R18, 0x1, R21 ;  /* 0x0000000112127824 */ /* 0x000fe400078e0215 */
[----:B------:R-:W-:Y:S01]  /*0c90*/  LOP3.LUT R19, R19, UR6, RZ, 0x30, !PT ;  /* 0x0000000613137c12 */ /* 0x000fe2000f8e30ff */
[----:B------:R-:W-:-:S02]  /*0ca0*/  IMAD.X R21, RZ, RZ, UR29, P0 ;  /* 0x0000001dff157e24 */ /* 0x000fc400080e06ff */
[----:B------:R-:W-:Y:S02]  /*0cb0*/  IADD3 R18, P0, PT, R18, UR28, RZ ;  /* 0x0000001c12127c10 */ /* 0x000fe4000ff1e0ff */
[----:B------:R-:W-:Y:S01]  /*0cc0*/  SHF.L.U32 R19, R19, UR30, RZ ;  /* 0x0000001e13137c19 */ /* 0x000fe200080006ff */
[----:B------:R-:W3:Y:S01]  /*0cd0*/  LDG.E.U8 R20, desc[UR16][R20.64] ;  /* 0x0000001014147981 */ /* 0x000ee2000c1e1100 */
[----:B------:R-:W-:-:S04]  /*0ce0*/  SHF.R.W.U32.HI R22, RZ, UR25, R22 ;  /* 0x00000019ff167c19 */ /* 0x000fc80008011e16 */
[----:B------:R-:W-:-:S05]  /*0cf0*/  LOP3.LUT R22, R22, UR6, RZ, 0x30, !PT ;  /* 0x0000000616167c12 */ /* 0x000fca000f8e30ff */
[----:B------:R-:W-:Y:S02]  /*0d00*/  IMAD.IADD R22, R22, 0x1, R19 ;  /* 0x0000000116167824 */ /* 0x000fe400078e0213 */
[----:B------:R-:W-:-:S03]  /*0d10*/  IMAD.X R19, RZ, RZ, UR29, P0 ;  /* 0x0000001dff137e24 */ /* 0x000fc600080e06ff */
[----:B0-----:R-:W-:Y:S02]  /*0d20*/  IADD3 R12, P0, PT, R22, UR28, RZ ;  /* 0x0000001c160c7c10 */ /* 0x001fe4000ff1e0ff */
[----:B------:R-:W4:Y:S03]  /*0d30*/  LDG.E.U8 R18, desc[UR16][R18.64] ;  /* 0x0000001012127981 */ /* 0x000f26000c1e1100 */
[----:B------:R-:W-:-:S05]  /*0d40*/  IMAD.X R13, RZ, RZ, UR29, P0 ;  /* 0x0000001dff0d7e24 */ /* 0x000fca00080e06ff */
[----:B------:R0:W5:Y:S01]  /*0d50*/  LDG.E.U8 R12, desc[UR16][R12.64] ;  /* 0x000000100c0c7981 */ /* 0x000162000c1e1100 */
[----:B------:R-:W-:-:S04]  /*0d60*/  LOP3.LUT R11, R11, 0xff, RZ, 0xc0, !PT ;  /* 0x000000ff0b0b7812 */ /* 0x000fc800078ec0ff */
[----:B------:R-:W-:-:S04]  /*0d70*/  ISETP.NE.AND P0, PT, R11, R26, PT ;  /* 0x0000001a0b00720c */ /* 0x000fc80003f05270 */
[----:B------:R-:W-:-:S04]  /*0d80*/  SEL R22, RZ, 0x1, !P0 ;  /* 0x00000001ff167807 */ /* 0x000fc80004000000 */
[----:B------:R-:W-:-:S04]  /*0d90*/  ISETP.NE.AND P0, PT, R25, R22, PT ;  /* 0x000000161900720c */ /* 0x000fc80003f05270 */
[----:B------:R-:W-:-:S04]  /*0da0*/  SEL R22, RZ, 0x1, !P0 ;  /* 0x00000001ff167807 */ /* 0x000fc80004000000 */
[----:B------:R-:W-:-:S04]  /*0db0*/  ISETP.NE.AND P0, PT, R29, R22, PT ;  /* 0x000000161d00720c */ /* 0x000fc80003f05270 */
[----:B------:R-:W-:-:S04]  /*0dc0*/  SEL R22, RZ, 0x1, !P0 ;  /* 0x00000001ff167807 */ /* 0x000fc80004000000 */
[----:B------:R-:W-:-:S04]  /*0dd0*/  ISETP.NE.AND P0, PT, R17, R22, PT ;  /* 0x000000161100720c */ /* 0x000fc80003f05270 */
[----:B------:R-:W-:Y:S01]  /*0de0*/  SEL R11, RZ, 0x1, !P0 ;  /* 0x00000001ff0b7807 */ /* 0x000fe20004000000 */
[----:B------:R-:W-:-:S04]  /*0df0*/  UIADD3 UR13, UPT, UPT, UR13, 0x8, URZ ;  /* 0x000000080d0d7890 */ /* 0x000fc8000fffe0ff */
[----:B------:R-:W-:Y:S01]  /*0e00*/  UISETP.NE.AND UP0, UPT, UR13, URZ, UPT ;  /* 0x000000ff0d00728c */ /* 0x000fe2000bf05270 */
[----:B0-----:R-:W-:Y:S01]  /*0e10*/  IMAD.U32 R13, RZ, RZ, UR30 ;  /* 0x0000001eff0d7e24 */ /* 0x001fe2000f8e00ff */
[----:B------:R-:W-:-:S03]  /*0e20*/  ULEA UR5, UR30, UR5, 0x3 ;  /* 0x000000051e057291 */ /* 0x000fc6000f8e18ff */
[C---:B------:R-:W-:Y:S02]  /*0e30*/  IMAD R4, R13.reuse, 0x8, R4 ;  /* 0x000000080d047824 */ /* 0x040fe400078e0204 */
[C---:B------:R-:W-:Y:S02]  /*0e40*/  IMAD R6, R13.reuse, 0x8, R6 ;  /* 0x000000080d067824 */ /* 0x040fe400078e0206 */
[C---:B------:R-:W-:Y:S02]  /*0e50*/  IMAD R8, R13.reuse, 0x8, R8 ;  /* 0x000000080d087824 */ /* 0x040fe400078e0208 */
[----:B------:R-:W-:Y:S01]  /*0e60*/  IMAD R10, R13, 0x8, R10 ;  /* 0x000000080d0a7824 */ /* 0x000fe200078e020a */
[----:B------:R-:W-:Y:S02]  /*0e70*/  ULEA UR14, UR30, UR14, 0x3 ;  /* 0x0000000e1e0e7291 */ /* 0x000fe4000f8e18ff */
[----:B------:R-:W-:Y:S02]  /*0e80*/  ULEA UR20, UR30, UR20, 0x3 ;  /* 0x000000141e147291 */ /* 0x000fe4000f8e18ff */
[----:B------:R-:W-:-:S02]  /*0e90*/  ULEA UR21, UR30, UR21, 0x3 ;  /* 0x000000151e157291 */ /* 0x000fc4000f8e18ff */
[----:B------:R-:W-:Y:S02]  /*0ea0*/  ULEA UR22, UR30, UR22, 0x3 ;  /* 0x000000161e167291 */ /* 0x000fe4000f8e18ff */
[----:B------:R-:W-:Y:S02]  /*0eb0*/  ULEA UR23, UR30, UR23, 0x3 ;  /* 0x000000171e177291 */ /* 0x000fe4000f8e18ff */
[----:B------:R-:W-:Y:S02]  /*0ec0*/  ULEA UR24, UR30, UR24, 0x3 ;  /* 0x000000181e187291 */ /* 0x000fe4000f8e18ff */
[----:B------:R-:W-:Y:S01]  /*0ed0*/  ULEA UR25, UR30, UR25, 0x3 ;  /* 0x000000191e197291 */ /* 0x000fe2000f8e18ff */
[----:B--2---:R-:W-:-:S04]  /*0ee0*/  ISETP.NE.AND P0, PT, R16, R11, PT ;  /* 0x0000000b1000720c */ /* 0x004fc80003f05270 */
[----:B------:R-:W-:-:S04]  /*0ef0*/  SEL R11, RZ, 0x1, !P0 ;  /* 0x00000001ff0b7807 */ /* 0x000fc80004000000 */
[----:B---3--:R-:W-:-:S04]  /*0f00*/  ISETP.NE.AND P0, PT, R20, R11, PT ;  /* 0x0000000b1400720c */ /* 0x008fc80003f05270 */
[----:B------:R-:W-:Y:S01]  /*0f10*/  SEL R11, RZ, 0x1, !P0 ;  /* 0x00000001ff0b7807 */ /* 0x000fe20004000000 */
[----:B------:R-:W-:-:S03]  /*0f20*/  IMAD.U32 R16, RZ, RZ, UR30 ;  /* 0x0000001eff107e24 */ /* 0x000fc6000f8e00ff */
[----:B----4-:R-:W-:-:S04]  /*0f30*/  ISETP.NE.AND P0, PT, R18, R11, PT ;  /* 0x0000000b1200720c */ /* 0x010fc80003f05270 */
[----:B------:R-:W-:-:S04]  /*0f40*/  SEL R11, RZ, 0x1, !P0 ;  /* 0x00000001ff0b7807 */ /* 0x000fc80004000000 */
[----:B-----5:R-:W-:Y:S01]  /*0f50*/  ISETP.NE.AND P0, PT, R12, R11, PT ;  /* 0x0000000b0c00720c */ /* 0x020fe20003f05270 */
[----:B------:R-:W-:Y:S02]  /*0f60*/  IMAD.U32 R12, RZ, RZ, UR30 ;  /* 0x0000001eff0c7e24 */ /* 0x000fe4000f8e00ff */
[C---:B------:R-:W-:Y:S01]  /*0f70*/  IMAD R5, R16.reuse, 0x8, R5 ;  /* 0x0000000810057824 */ /* 0x040fe200078e0205 */
[----:B------:R-:W-:Y:S01]  /*0f80*/  SEL R11, RZ, 0x1, !P0 ;  /* 0x00000001ff0b7807 */ /* 0x000fe20004000000 */
[----:B------:R-:W-:Y:S02]  /*0f90*/  IMAD R7, R16, 0x8, R7 ;  /* 0x0000000810077824 */ /* 0x000fe400078e0207 */
[----:B------:R-:W-:Y:S02]  /*0fa0*/  IMAD R3, R12, 0x8, R3 ;  /* 0x000000080c037824 */ /* 0x000fe400078e0203 */
[----:B------:R-:W-:Y:S01]  /*0fb0*/  IMAD R9, R16, 0x8, R9 ;  /* 0x0000000810097824 */ /* 0x000fe200078e0209 */
[----:B------:R-:W-:Y:S06]  /*0fc0*/  BRA.U UP0, `(.L_x_22) ;  /* 0xfffffff500447547 */ /* 0x000fec000b83ffff */
[----:B------:R-:W-:-:S05]  /*0fd0*/  UMOV UR5, UR8 ;  /* 0x0000000800057c82 */ /* 0x000fca0008000000 */
.L_x_21:
[----:B------:R-:W-:-:S09]  /*0fe0*/  UISETP.NE.AND UP0, UPT, UR18, URZ, UPT ;  /* 0x000000ff1200728c */ /* 0x000fd2000bf05270 */
[----:B------:R-:W-:Y:S05]  /*0ff0*/  BRA.U !UP0, `(.L_x_23) ;  /* 0x0000000908b87547 */ /* 0x000fea000b800000 */
[----:B------:R-:W-:Y:S02]  /*1000*/  UISETP.GE.U32.AND UP0, UPT, UR18, 0x4, UPT ;  /* 0x000000041200788c */ /* 0x000fe4000bf06070 */
[----:B------:R-:W-:-:S07]  /*1010*/  UISETP.NE.AND UP1, UPT, UR19, URZ, UPT ;  /* 0x000000ff1300728c */ /* 0x000fce000bf25270 */
[----:B------:R-:W-:Y:S05]  /*1020*/  BRA.U !UP0, `(.L_x_24) ;  /* 0x00000005086c7547 */ /* 0x000fea000b800000 */
[----:B------:R-:W0:Y:S01]  /*1030*/  LDCU UR23, c[0x0][0x3b0] ;  /* 0x00007600ff1777ac */ /* 0x000e220008000800 */
[----:B------:R-:W1:Y:S01]  /*1040*/  LDC.64 R4, c[0x0][0x380] ;  /* 0x0000e000ff047b82 */ /* 0x000e620000000a00 */
[----:B------:R-:W2:Y:S01]  /*1050*/  LDCU.64 UR12, c[0x0][0x390] ;  /* 0x00007200ff0c77ac */ /* 0x000ea20008000a00 */
[----:B0-----:R-:W-:Y:S01]  /*1060*/  IMAD.U32 R3, RZ, RZ, UR23 ;  /* 0x00000017ff037e24 */ /* 0x001fe2000f8e00ff */
[----:B------:R-:W-:-:S03]  /*1070*/  UIMAD UR20, UR5, UR23, UR9 ;  /* 0x00000017051472a4 */ /* 0x000fc6000f8e0209 */
[----:B------:R-:W-:Y:S01]  /*1080*/  IMAD R3, R3, UR5, R2 ;  /* 0x0000000503037c24 */ /* 0x000fe2000f8e0202 */
[----:B------:R-:W-:Y:S02]  /*1090*/  USHF.R.U32.HI UR10, URZ, 0x5, UR20 ;  /* 0x00000005ff0a7899 */ /* 0x000fe40008011614 */
[----:B------:R-:W-:Y:S02]  /*10a0*/  UIADD3 UR21, UPT, UPT, UR20, UR23, URZ ;  /* 0x0000001714157290 */ /* 0x000fe4000fffe0ff */
[----:B------:R-:W-:Y:S01]  /*10b0*/  VIADD R10, R3, UR23 ;  /* 0x00000017030a7c36 */ /* 0x000fe20008000000 */
[----:B------:R-:W-:Y:S01]  /*10c0*/  SHF.R.U32.HI R9, RZ, 0x5, R3 ;  /* 0x00000005ff097819 */ /* 0x000fe20000011603 */
[----:B--2---:R-:W-:Y:S02]  /*10d0*/  UIMAD.WIDE.U32 UR10, UR10, 0x4, UR12 ;  /* 0x000000040a0a78a5 */ /* 0x004fe4000f8e000c */
[----:B------:R-:W-:Y:S02]  /*10e0*/  USHF.R.U32.HI UR14, URZ, 0x5, UR21 ;  /* 0x00000005ff0e7899 */ /* 0x000fe40008011615 */
[----:B-1----:R-:W-:Y:S01]  /*10f0*/  IMAD.WIDE.U32 R8, R9, 0x4, R4 ;  /* 0x0000000409087825 */ /* 0x002fe200078e0004 */
[----:B------:R-:W-:Y:S01]  /*1100*/  UIADD3 UR22, UPT, UPT, UR21, UR23, URZ ;  /* 0x0000001715167290 */ /* 0x000fe2000fffe0ff */
[----:B------:R-:W-:-:S02]  /*1110*/  SHF.R.U32.HI R21, RZ, 0x5, R10 ;  /* 0x00000005ff157819 */ /* 0x000fc4000001160a */
[----:B------:R-:W-:Y:S01]  /*1120*/  IMAD.U32 R6, RZ, RZ, UR10 ;  /* 0x0000000aff067e24 */ /* 0x000fe2000f8e00ff */
[----:B------:R-:W2:Y:S01]  /*1130*/  LDG.E R18, desc[UR16][R8.64] ;  /* 0x0000001008127981 */ /* 0x000ea2000c1e1900 */
[----:B------:R-:W-:Y:S01]  /*1140*/  IMAD.U32 R7, RZ, RZ, UR11 ;  /* 0x0000000bff077e24 */ /* 0x000fe2000f8e00ff */
[----:B------:R-:W-:Y:S01]  /*1150*/  UIMAD.WIDE.U32 UR10, UR14, 0x4, UR12 ;  /* 0x000000040e0a78a5 */ /* 0x000fe2000f8e000c */
[----:B------:R-:W-:Y:S01]  /*1160*/  VIADD R12, R10, UR23 ;  /* 0x000000170a0c7c36 */ /* 0x000fe20008000000 */
[----:B------:R-:W-:Y:S01]  /*1170*/  USHF.R.U32.HI UR14, URZ, 0x5, UR22 ;  /* 0x00000005ff0e7899 */ /* 0x000fe20008011616 */
[----:B------:R-:W-:Y:S01]  /*1180*/  IMAD.WIDE.U32 R20, R21, 0x4, R4 ;  /* 0x0000000415147825 */ /* 0x000fe200078e0004 */
[----:B------:R0:W3:Y:S02]  /*1190*/  LDG.E R13, desc[UR16][R6.64] ;  /* 0x00000010060d7981 */ /* 0x0000e4000c1e1900 */
[----:B------:R-:W-:Y:S01]  /*11a0*/  SHF.R.U32.HI R15, RZ, 0x5, R12 ;  /* 0x00000005ff0f7819 */ /* 0x000fe2000001160c */
[----:B------:R-:W-:Y:S01]  /*11b0*/  IMAD.U32 R22, RZ, RZ, UR10 ;  /* 0x0000000aff167e24 */ /* 0x000fe2000f8e00ff */
[----:B------:R-:W4:Y:S01]  /*11c0*/  LDG.E R19, desc[UR16][R20.64] ;  /* 0x0000001014137981 */ /* 0x000f22000c1e1900 */
[----:B------:R-:W-:Y:S01]  /*11d0*/  IMAD.U32 R23, RZ, RZ, UR11 ;  /* 0x0000000bff177e24 */ /* 0x000fe2000f8e00ff */
[----:B------:R-:W-:Y:S01]  /*11e0*/  UIMAD.WIDE.U32 UR10, UR14, 0x4, UR12 ;  /* 0x000000040e0a78a5 */ /* 0x000fe2000f8e000c */
[----:B------:R-:W-:Y:S01]  /*11f0*/  VIADD R17, R12, UR23 ;  /* 0x000000170c117c36 */ /* 0x000fe20008000000 */
[----:B------:R-:W-:Y:S01]  /*1200*/  UIADD3 UR14, UPT, UPT, UR22, UR23, URZ ;  /* 0x00000017160e7290 */ /* 0x000fe2000fffe0ff */
[----:B------:R-:W-:Y:S01]  /*1210*/  IMAD.WIDE.U32 R14, R15, 0x4, R4 ;  /* 0x000000040f0e7825 */ /* 0x000fe200078e0004 */
[----:B------:R-:W5:Y:S03]  /*1220*/  LDG.E R16, desc[UR16][R22.64] ;  /* 0x0000001016107981 */ /* 0x000f66000c1e1900 */
[----:B0-----:R-:W-:Y:S01]  /*1230*/  IMAD.U32 R6, RZ, RZ, UR10 ;  /* 0x0000000aff067e24 */ /* 0x001fe2000f8e00ff */
[----:B------:R-:W-:Y:S01]  /*1240*/  USHF.R.U32.HI UR10, URZ, 0x5, UR14 ;  /* 0x00000005ff0a7899 */ /* 0x000fe2000801160e */
[----:B------:R-:W-:Y:S01]  /*1250*/  SHF.R.U32.HI R9, RZ, 0x5, R17 ;  /* 0x00000005ff097819 */ /* 0x000fe20000011611 */
[----:B------:R-:W-:Y:S01]  /*1260*/  IMAD.U32 R7, RZ, RZ, UR11 ;  /* 0x0000000bff077e24 */ /* 0x000fe2000f8e00ff */
[----:B------:R-:W5:Y:S01]  /*1270*/  LDG.E R15, desc[UR16][R14.64] ;  /* 0x000000100e0f7981 */ /* 0x000f62000c1e1900 */
[----:B------:R-:W-:-:S02]  /*1280*/  UIMAD.WIDE.U32 UR10, UR10, 0x4, UR12 ;  /* 0x000000040a0a78a5 */ /* 0x000fc4000f8e000c */
[----:B------:R-:W-:Y:S01]  /*1290*/  IMAD.WIDE.U32 R4, R9, 0x4, R4 ;  /* 0x0000000409047825 */ /* 0x000fe200078e0004 */
[----:B------:R-:W5:Y:S03]  /*12a0*/  LDG.E R6, desc[UR16][R6.64] ;  /* 0x0000001006067981 */ /* 0x000f66000c1e1900 */
[----:B------:R-:W-:Y:S02]  /*12b0*/  IMAD.U32 R8, RZ, RZ, UR10 ;  /* 0x0000000aff087e24 */ /* 0x000fe4000f8e00ff */
[----:B------:R-:W-:Y:S01]  /*12c0*/  IMAD.U32 R9, RZ, RZ, UR11 ;  /* 0x0000000bff097e24 */ /* 0x000fe2000f8e00ff */
[----:B------:R-:W5:Y:S02]  /*12d0*/  LDG.E R4, desc[UR16][R4.64] ;  /* 0x0000001004047981 */ /* 0x000f64000c1e1900 */
[----:B------:R-:W0:Y:S02]  /*12e0*/  LDCU.64 UR10, c[0x0][0x3a8] ;  /* 0x00007500ff0a77ac */ /* 0x000e240008000a00 */
[----:B------:R-:W5:Y:S01]  /*12f0*/  LDG.E R8, desc[UR16][R8.64] ;  /* 0x0000001008087981 */ /* 0x000f62000c1e1900 */
[----:B--2---:R-:W-:-:S04]  /*1300*/  SHF.R.W.U32.HI R18, RZ, R3, R18 ;  /* 0x00000003ff127219 */ /* 0x004fc80000011e12 */
[----:B------:R-:W-:Y:S02]  /*1310*/  LOP3.LUT R18, R18, UR6, RZ, 0x30, !PT ;  /* 0x0000000612127c12 */ /* 0x000fe4000f8e30ff */
[----:B---3--:R-:W-:Y:S02]  /*1320*/  SHF.R.W.U32.HI R13, RZ, UR20, R13 ;  /* 0x00000014ff0d7c19 */ /* 0x008fe40008011e0d */
[----:B------:R-:W-:Y:S02]  /*1330*/  SHF.L.U32 R18, R18, UR23, RZ ;  /* 0x0000001712127c19 */ /* 0x000fe400080006ff */
[----:B------:R-:W-:Y:S02]  /*1340*/  LOP3.LUT R13, R13, UR6, RZ, 0x30, !PT ;  /* 0x000000060d0d7c12 */ /* 0x000fe4000f8e30ff */
[----:B----4-:R-:W-:-:S03]  /*1350*/  SHF.R.W.U32.HI R19, RZ, R10, R19 ;  /* 0x0000000aff137219 */ /* 0x010fc60000011e13 */
[----:B------:R-:W-:Y:S01]  /*1360*/  IMAD.IADD R13, R13, 0x1, R18 ;  /* 0x000000010d0d7824 */ /* 0x000fe200078e0212 */
[----:B-----5:R-:W-:Y:S02]  /*1370*/  SHF.R.W.U32.HI R16, RZ, UR21, R16 ;  /* 0x00000015ff107c19 */ /* 0x020fe40008011e10 */
[----:B------:R-:W-:Y:S02]  /*1380*/  LOP3.LUT R19, R19, UR6, RZ, 0x30, !PT ;  /* 0x0000000613137c12 */ /* 0x000fe4000f8e30ff */
[----:B------:R-:W-:Y:S02]  /*1390*/  LOP3.LUT R16, R16, UR6, RZ, 0x30, !PT ;  /* 0x0000000610107c12 */ /* 0x000fe4000f8e30ff */
[----:B------:R-:W-:Y:S02]  /*13a0*/  SHF.L.U32 R19, R19, UR23, RZ ;  /* 0x0000001713137c19 */ /* 0x000fe400080006ff */
[----:B------:R-:W-:Y:S02]  /*13b0*/  SHF.R.W.U32.HI R15, RZ, R12, R15 ;  /* 0x0000000cff0f7219 */ /* 0x000fe40000011e0f */
[----:B0-----:R-:W-:Y:S01]  /*13c0*/  IADD3 R12, P0, PT, R13, UR10, RZ ;  /* 0x0000000a0d0c7c10 */ /* 0x001fe2000ff1e0ff */
[----:B------:R-:W-:Y:S01]  /*13d0*/  IMAD.IADD R16, R16, 0x1, R19 ;  /* 0x0000000110107824 */ /* 0x000fe200078e0213 */
[----:B------:R-:W-:-:S02]  /*13e0*/  SHF.R.W.U32.HI R6, RZ, UR22, R6 ;  /* 0x00000016ff067c19 */ /* 0x000fc40008011e06 */
[----:B------:R-:W-:Y:S01]  /*13f0*/  LOP3.LUT R15, R15, UR6, RZ, 0x30, !PT ;  /* 0x000000060f0f7c12 */ /* 0x000fe2000f8e30ff */
[----:B------:R-:W-:Y:S01]  /*1400*/  IMAD.X R13, RZ, RZ, UR11, P0 ;  /* 0x0000000bff0d7e24 */ /* 0x000fe200080e06ff */
[----:B------:R-:W-:Y:S02]  /*1410*/  LOP3.LUT R6, R6, UR6, RZ, 0x30, !PT ;  /* 0x0000000606067c12 */ /* 0x000fe4000f8e30ff */
[----:B------:R-:W-:Y:S02]  /*1420*/  SHF.L.U32 R15, R15, UR23, RZ ;  /* 0x000000170f0f7c19 */ /* 0x000fe400080006ff */
[----:B------:R-:W-:Y:S01]  /*1430*/  SHF.R.W.U32.HI R17, RZ, R17, R4 ;  /* 0x00000011ff117219 */ /* 0x000fe20000011e04 */
[----:B------:R-:W2:Y:S01]  /*1440*/  LDG.E.U8 R12, desc[UR16][R12.64] ;  /* 0x000000100c0c7981 */ /* 0x000ea2000c1e1100 */
[----:B------:R-:W-:Y:S01]  /*1450*/  IADD3 R4, P0, PT, R16, UR10, RZ ;  /* 0x0000000a10047c10 */ /* 0x000fe2000ff1e0ff */
[----:B------:R-:W-:Y:S01]  /*1460*/  IMAD.IADD R6, R6, 0x1, R15 ;  /* 0x0000000106067824 */ /* 0x000fe200078e020f */
[----:B------:R-:W-:-:S02]  /*1470*/  SHF.R.W.U32.HI R8, RZ, UR14, R8 ;  /* 0x0000000eff087c19 */ /* 0x000fc40008011e08 */
[----:B------:R-:W-:Y:S01]  /*1480*/  LOP3.LUT R17, R17, UR6, RZ, 0x30, !PT ;  /* 0x0000000611117c12 */ /* 0x000fe2000f8e30ff */
[----:B------:R-:W-:Y:S01]  /*1490*/  IMAD.X R5, RZ, RZ, UR11, P0 ;  /* 0x0000000bff057e24 */ /* 0x000fe200080e06ff */
[----:B------:R-:W-:Y:S02]  /*14a0*/  LOP3.LUT R8, R8, UR6, RZ, 0x30, !PT ;  /* 0x0000000608087c12 */ /* 0x000fe4000f8e30ff */
[----:B------:R-:W-:Y:S02]  /*14b0*/  SHF.L.U32 R17, R17, UR23, RZ ;  /* 0x0000001711117c19 */ /* 0x000fe400080006ff */
[----:B------:R-:W-:Y:S01]  /*14c0*/  IADD3 R6, P0, PT, R6, UR10, RZ ;  /* 0x0000000a06067c10 */ /* 0x000fe2000ff1e0ff */
[----:B------:R-:W3:Y:S02]  /*14d0*/  LDG.E.U8 R4, desc[UR16][R4.64] ;  /* 0x0000001004047981 */ /* 0x000ee4000c1e1100 */
[----:B------:R-:W-:Y:S02]  /*14e0*/  IMAD.IADD R8, R8, 0x1, R17 ;  /* 0x0000000108087824 */ /* 0x000fe400078e0211 */
[----:B------:R-:W-:-:S03]  /*14f0*/  IMAD.X R7, RZ, RZ, UR11, P0 ;  /* 0x0000000bff077e24 */ /* 0x000fc600080e06ff */
[----:B------:R-:W-:Y:S02]  /*1500*/  IADD3 R8, P0, PT, R8, UR10, RZ ;  /* 0x0000000a08087c10 */ /* 0x000fe4000ff1e0ff */
[----:B------:R-:W4:Y:S03]  /*1510*/  LDG.E.U8 R6, desc[UR16][R6.64] ;  /* 0x0000001006067981 */ /* 0x000f26000c1e1100 */
[----:B------:R-:W-:-:S05]  /*1520*/  IMAD.X R9, RZ, RZ, UR11, P0 ;  /* 0x0000000bff097e24 */ /* 0x000fca00080e06ff */
[----:B------:R-:W5:Y:S01]  /*1530*/  LDG.E.U8 R8, desc[UR16][R8.64] ;  /* 0x0000001008087981 */ /* 0x000f62000c1e1100 */
[----:B------:R-:W-:Y:S01]  /*1540*/  PRMT R3, R11, 0x9910, RZ ;  /* 0x000099100b037816 */ /* 0x000fe200000000ff */
[----:B------:R-:W-:-:S03]  /*1550*/  UIADD3 UR5, UPT, UPT, UR5, 0x4, URZ ;  /* 0x0000000405057890 */ /* 0x000fc6000fffe0ff */
[----:B--2---:R-:W-:-:S04]  /*1560*/  ISETP.NE.AND P0, PT, R3, R12, PT ;  /* 0x0000000c0300720c */ /* 0x004fc80003f05270 */
[----:B------:R-:W-:-:S04]  /*1570*/  SEL R3, RZ, 0x1, !P0 ;  /* 0x00000001ff037807 */ /* 0x000fc80004000000 */
[----:B---3--:R-:W-:-:S04]  /*1580*/  ISETP.NE.AND P0, PT, R4, R3, PT ;  /* 0x000000030400720c */ /* 0x008fc80003f05270 */
[----:B------:R-:W-:-:S04]  /*1590*/  SEL R3, RZ, 0x1, !P0 ;  /* 0x00000001ff037807 */ /* 0x000fc80004000000 */
[----:B----4-:R-:W-:-:S04]  /*15a0*/  ISETP.NE.AND P0, PT, R6, R3, PT ;  /* 0x000000030600720c */ /* 0x010fc80003f05270 */
[----:B------:R-:W-:-:S04]  /*15b0*/  SEL R3, RZ, 0x1, !P0 ;  /* 0x00000001ff037807 */ /* 0x000fc80004000000 */
[----:B-----5:R-:W-:-:S04]  /*15c0*/  ISETP.NE.AND P0, PT, R8, R3, PT ;  /* 0x000000030800720c */ /* 0x020fc80003f05270 */
[----:B------:R-:W-:-:S09]  /*15d0*/  SEL R11, RZ, 0x1, !P0 ;  /* 0x00000001ff0b7807 */ /* 0x000fd20004000000 */
.L_x_24:
[----:B------:R-:W-:Y:S05]  /*15e0*/  BRA.U !UP1, `(.L_x_23) ;  /* 0x00000005093c7547 */ /* 0x000fea000b800000 */
[----:B------:R-:W-:Y:S02]  /*15f0*/  UISETP.NE.AND UP0, UPT, UR19, 0x1, UPT ;  /* 0x000000011300788c */ /* 0x000fe4000bf05270 */
[----:B------:R-:W-:-:S07]  /*1600*/  ULOP3.LUT UP1, URZ, UR15, 0x1, URZ, 0xc0, !UPT ;  /* 0x000000010fff7892 */ /* 0x000fce000f82c0ff */
        /* <DEDUP_REMOVED lines=12> */
[----:B------:R-:W-:Y:S01]  /*16d0*/  USHF.R.U32.HI UR14, URZ, 0x5, UR22 ;  /* 0x00000005ff0e7899 */ /* 0x000fe20008011616 */
[----:B------:R-:W-:Y:S01]  /*16e0*/  SHF.R.U32.HI R13, RZ, 0x5, R14 ;  /* 0x00000005ff0d7819 */ /* 0x000fe2000001160e */
[----:B-1----:R-:W-:-:S02]  /*16f0*/  IMAD.WIDE.U32 R6, R7, 0x4, R4 ;  /* 0x0000000407067825 */ /* 0x002fc400078e0004 */
[----:B------:R-:W-:Y:S02]  /*1700*/  UIMAD.WIDE.U32 UR10, UR14, 0x4, UR10 ;  /* 0x000000040e0a78a5 */ /* 0x000fe4000f8e000a */
[----:B------:R-:W-:Y:S02]  /*1710*/  IMAD.U32 R8, RZ, RZ, UR12 ;  /* 0x0000000cff087e24 */ /* 0x000fe4000f8e00ff */
[----:B------:R-:W-:Y:S01]  /*1720*/  IMAD.U32 R9, RZ, RZ, UR13 ;  /* 0x0000000dff097e24 */ /* 0x000fe2000f8e00ff */
[----:B------:R-:W2:Y:S01]  /*1730*/  LDG.E R6, desc[UR16][R6.64] ;  /* 0x0000001006067981 */ /* 0x000ea2000c1e1900 */
[----:B------:R-:W-:-:S03]  /*1740*/  IMAD.WIDE.U32 R4, R13, 0x4, R4 ;  /* 0x000000040d047825 */ /* 0x000fc600078e0004 */
[----:B------:R-:W3:Y:S01]  /*1750*/  LDG.E R8, desc[UR16][R8.64] ;  /* 0x0000001008087981 */ /* 0x000ee2000c1e1900 */
[----:B------:R-:W-:Y:S02]  /*1760*/  IMAD.U32 R12, RZ, RZ, UR10 ;  /* 0x0000000aff0c7e24 */ /* 0x000fe4000f8e00ff */
[----:B------:R-:W-:Y:S01]  /*1770*/  IMAD.U32 R13, RZ, RZ, UR11 ;  /* 0x0000000bff0d7e24 */ /* 0x000fe2000f8e00ff */
[----:B------:R-:W4:Y:S01]  /*1780*/  LDG.E R5, desc[UR16][R4.64] ;  /* 0x0000001004057981 */ /* 0x000f22000c1e1900 */
[----:B------:R-:W0:Y:S03]  /*1790*/  LDCU.64 UR10, c[0x0][0x3a8] ;  /* 0x00007500ff0a77ac */ /* 0x000e260008000a00 */
[----:B------:R-:W5:Y:S01]  /*17a0*/  LDG.E R12, desc[UR16][R12.64] ;  /* 0x000000100c0c7981 */ /* 0x000f62000c1e1900 */
[----:B--2---:R-:W-:Y:S02]  /*17b0*/  SHF.R.W.U32.HI R3, RZ, R3, R6 ;  /* 0x00000003ff037219 */ /* 0x004fe40000011e06 */
[----:B---3--:R-:W-:-:S02]  /*17c0*/  SHF.R.W.U32.HI R10, RZ, UR21, R8 ;  /* 0x00000015ff0a7c19 */ /* 0x008fc40008011e08 */
[----:B------:R-:W-:Y:S02]  /*17d0*/  LOP3.LUT R3, R3, UR6, RZ, 0x30, !PT ;  /* 0x0000000603037c12 */ /* 0x000fe4000f8e30ff */
[----:B----4-:R-:W-:Y:S02]  /*17e0*/  SHF.R.W.U32.HI R14, RZ, R14, R5 ;  /* 0x0000000eff0e7219 */ /* 0x010fe40000011e05 */
[----:B------:R-:W-:Y:S02]  /*17f0*/  LOP3.LUT R10, R10, UR6, RZ, 0x30, !PT ;  /* 0x000000060a0a7c12 */ /* 0x000fe4000f8e30ff */
[----:B------:R-:W-:Y:S02]  /*1800*/  SHF.L.U32 R3, R3, UR20, RZ ;  /* 0x0000001403037c19 */ /* 0x000fe400080006ff */
[----:B-----5:R-:W-:Y:S02]  /*1810*/  SHF.R.W.U32.HI R6, RZ, UR22, R12 ;  /* 0x00000016ff067c19 */ /* 0x020fe40008011e0c */
[----:B------:R-:W-:Y:S01]  /*1820*/  LOP3.LUT R14, R14, UR6, RZ, 0x30, !PT ;  /* 0x000000060e0e7c12 */ /* 0x000fe2000f8e30ff */
[----:B------:R-:W-:Y:S01]  /*1830*/  IMAD.IADD R3, R10, 0x1, R3 ;  /* 0x000000010a037824 */ /* 0x000fe200078e0203 */
[----:B------:R-:W-:-:S02]  /*1840*/  LOP3.LUT R6, R6, UR6, RZ, 0x30, !PT ;  /* 0x0000000606067c12 */ /* 0x000fc4000f8e30ff */
[----:B------:R-:W-:Y:S02]  /*1850*/  SHF.L.U32 R5, R14, UR20, RZ ;  /* 0x000000140e057c19 */ /* 0x000fe400080006ff */
[----:B0-----:R-:W-:-:S03]  /*1860*/  IADD3 R4, P0, PT, R3, UR10, RZ ;  /* 0x0000000a03047c10 */ /* 0x001fc6000ff1e0ff */
[----:B------:R-:W-:Y:S02]  /*1870*/  IMAD.IADD R6, R6, 0x1, R5 ;  /* 0x0000000106067824 */ /* 0x000fe400078e0205 */
[----:B------:R-:W-:-:S03]  /*1880*/  IMAD.X R5, RZ, RZ, UR11, P0 ;  /* 0x0000000bff057e24 */ /* 0x000fc600080e06ff */
[----:B------:R-:W-:Y:S02]  /*1890*/  IADD3 R6, P0, PT, R6, UR10, RZ ;  /* 0x0000000a06067c10 */ /* 0x000fe4000ff1e0ff */
[----:B------:R-:W2:Y:S03]  /*18a0*/  LDG.E.U8 R4, desc[UR16][R4.64] ;  /* 0x0000001004047981 */ /* 0x000ea6000c1e1100 */
[----:B------:R-:W-:-:S05]  /*18b0*/  IMAD.X R7, RZ, RZ, UR11, P0 ;  /* 0x0000000bff077e24 */ /* 0x000fca00080e06ff */
[----:B------:R-:W3:Y:S01]  /*18c0*/  LDG.E.U8 R6, desc[UR16][R6.64] ;  /* 0x0000001006067981 */ /* 0x000ee2000c1e1100 */
[----:B------:R-:W-:Y:S01]  /*18d0*/  PRMT R3, R11, 0x9910, RZ ;  /* 0x000099100b037816 */ /* 0x000fe200000000ff */
[----:B------:R-:W-:-:S03]  /*18e0*/  UIADD3 UR5, UPT, UPT, UR5, 0x2, URZ ;  /* 0x0000000205057890 */ /* 0x000fc6000fffe0ff */
[----:B--2---:R-:W-:-:S04]  /*18f0*/  ISETP.NE.AND P0, PT, R3, R4, PT ;  /* 0x000000040300720c */ /* 0x004fc80003f05270 */
[----:B------:R-:W-:-:S04]  /*1900*/  SEL R3, RZ, 0x1, !P0 ;  /* 0x00000001ff037807 */ /* 0x000fc80004000000 */
[----:B---3--:R-:W-:-:S04]  /*1910*/  ISETP.NE.AND P0, PT, R6, R3, PT ;  /* 0x000000030600720c */ /* 0x008fc80003f05270 */
[----:B------:R-:W-:-:S09]  /*1920*/  SEL R11, RZ, 0x1, !P0 ;  /* 0x00000001ff0b7807 */ /* 0x000fd20004000000 */
.L_x_25:
[----:B------:R-:W-:Y:S05]  /*1930*/  BRA.U !UP1, `(.L_x_23) ;  /* 0x0000000109687547 */ /* 0x000fea000b800000 */
[----:B------:R-:W0:Y:S01]  /*1940*/  LDCU UR12, c[0x0][0x3b0] ;  /* 0x00007600ff0c77ac */ /* 0x000e220008000800 */
[----:B------:R-:W1:Y:S01]  /*1950*/  LDC.64 R4, c[0x0][0x380] ;  /* 0x0000e000ff047b82 */ /* 0x000e620000000a00 */
[----:B------:R-:W2:Y:S01]  /*1960*/  LDCU.64 UR10, c[0x0][0x390] ;  /* 0x00007200ff0a77ac */ /* 0x000ea20008000a00 */
[----:B0-----:R-:W-:Y:S01]  /*1970*/  IMAD.U32 R3, RZ, RZ, UR12 ;  /* 0x0000000cff037e24 */ /* 0x001fe2000f8e00ff */
[----:B------:R-:W-:-:S03]  /*1980*/  UIMAD UR9, UR5, UR12, UR9 ;  /* 0x0000000c050972a4 */ /* 0x000fc6000f8e0209 */
[----:B------:R-:W-:Y:S01]  /*1990*/  IMAD R3, R3, UR5, R2 ;  /* 0x0000000503037c24 */ /* 0x000fe2000f8e0202 */
[----:B------:R-:W-:-:S04]  /*19a0*/  USHF.R.U32.HI UR5, URZ, 0x5, UR9 ;  /* 0x00000005ff057899 */ /* 0x000fc80008011609 */
[----:B------:R-:W-:Y:S01]  /*19b0*/  SHF.R.U32.HI R7, RZ, 0x5, R3 ;  /* 0x00000005ff077819 */ /* 0x000fe20000011603 */
[----:B--2---:R-:W-:-:S04]  /*19c0*/  UIMAD.WIDE.U32 UR10, UR5, 0x4, UR10 ;  /* 0x00000004050a78a5 */ /* 0x004fc8000f8e000a */
[----:B-1----:R-:W-:-:S04]  /*19d0*/  IMAD.WIDE.U32 R4, R7, 0x4, R4 ;  /* 0x0000000407047825 */ /* 0x002fc800078e0004 */
[----:B------:R-:W-:Y:S02]  /*19e0*/  IMAD.U32 R8, RZ, RZ, UR10 ;  /* 0x0000000aff087e24 */ /* 0x000fe4000f8e00ff */
[----:B------:R-:W-:Y:S01]  /*19f0*/  IMAD.U32 R9, RZ, RZ, UR11 ;  /* 0x0000000bff097e24 */ /* 0x000fe2000f8e00ff */
[----:B------:R-:W2:Y:S01]  /*1a00*/  LDG.E R4, desc[UR16][R4.64] ;  /* 0x0000001004047981 */ /* 0x000ea2000c1e1900 */
[----:B------:R-:W0:Y:S03]  /*1a10*/  LDCU.64 UR10, c[0x0][0x3a8] ;  /* 0x00007500ff0a77ac */ /* 0x000e260008000a00 */
[----:B------:R-:W3:Y:S01]  /*1a20*/  LDG.E R8, desc[UR16][R8.64] ;  /* 0x0000001008087981 */ /* 0x000ee2000c1e1900 */
[----:B--2---:R-:W-:Y:S02]  /*1a30*/  SHF.R.W.U32.HI R3, RZ, R3, R4 ;  /* 0x00000003ff037219 */ /* 0x004fe40000011e04 */
[----:B---3--:R-:W-:-:S02]  /*1a40*/  SHF.R.W.U32.HI R6, RZ, UR9, R8 ;  /* 0x00000009ff067c19 */ /* 0x008fc40008011e08 */
[----:B------:R-:W-:Y:S02]  /*1a50*/  LOP3.LUT R3, R3, UR6, RZ, 0x30, !PT ;  /* 0x0000000603037c12 */ /* 0x000fe4000f8e30ff */
[----:B------:R-:W-:Y:S02]  /*1a60*/  LOP3.LUT R6, R6, UR6, RZ, 0x30, !PT ;  /* 0x0000000606067c12 */ /* 0x000fe4000f8e30ff */
[----:B------:R-:W-:-:S05]  /*1a70*/  SHF.L.U32 R3, R3, UR12, RZ ;  /* 0x0000000c03037c19 */ /* 0x000fca00080006ff */
[----:B------:R-:W-:-:S05]  /*1a80*/  IMAD.IADD R6, R6, 0x1, R3 ;  /* 0x0000000106067824 */ /* 0x000fca00078e0203 */
[----:B0-----:R-:W-:-:S05]  /*1a90*/  IADD3 R6, P0, PT, R6, UR10, RZ ;  /* 0x0000000a06067c10 */ /* 0x001fca000ff1e0ff */
[----:B------:R-:W-:-:S05]  /*1aa0*/  IMAD.X R7, RZ, RZ, UR11, P0 ;  /* 0x0000000bff077e24 */ /* 0x000fca00080e06ff */
[----:B------:R-:W2:Y:S01]  /*1ab0*/  LDG.E.U8 R6, desc[UR16][R6.64] ;  /* 0x0000001006067981 */ /* 0x000ea2000c1e1100 */
[----:B------:R-:W-:-:S04]  /*1ac0*/  PRMT R3, R11, 0x9910, RZ ;  /* 0x000099100b037816 */ /* 0x000fc800000000ff */
[----:B--2---:R-:W-:-:S13]  /*1ad0*/  ISETP.NE.AND P0, PT, R3, R6, PT ;  /* 0x000000060300720c */ /* 0x004fda0003f05270 */
.L_x_23:
[----:B------:R-:W0:Y:S08]  /*1ae0*/  LDC R9, c[0x0][0x398] ;  /* 0x0000e600ff097b82 */ /* 0x000e300000000800 */
[----:B------:R-:W1:Y:S01]  /*1af0*/  LDC.64 R4, c[0x0][0x3a0] ;  /* 0x0000e800ff047b82 */ /* 0x000e620000000a00 */
[----:B0-----:R-:W-:-:S05]  /*1b00*/  IMAD R7, R0, R9, UR4 ;  /* 0x0000000400077e24 */ /* 0x001fca000f8e0209 */
[----:B------:R-:W-:-:S05]  /*1b10*/  SHF.R.U32.HI R3, RZ, 0x5, R7 ;  /* 0x00000005ff037819 */ /* 0x000fca0000011607 */
[----:B-1----:R-:W-:-:S05]  /*1b20*/  IMAD.WIDE.U32 R4, R3, 0x4, R4 ;  /* 0x0000000403047825 */ /* 0x002fca00078e0004 */
[----:B------:R-:W2:Y:S01]  /*1b30*/  @P0 LDG.E R3, desc[UR16][R4.64] ;  /* 0x0000001004030981 */ /* 0x000ea2000c1e1900 */
[----:B------:R-:W-:-:S05]  /*1b40*/  IMAD.MOV.U32 R6, RZ, RZ, 0x1 ;  /* 0x00000001ff067424 */ /* 0x000fca00078e00ff */
[----:B------:R-:W-:Y:S01]  /*1b50*/  SHF.L.W.U32 R6, R6, R7, RZ ;  /* 0x0000000706067219 */ /* 0x000fe20000000eff */
[----:B------:R-:W-:-:S03]  /*1b60*/  UIADD3 UR4, UPT, UPT, UR4, 0x1, URZ ;  /* 0x0000000104047890 */ /* 0x000fc6000fffe0ff */
[----:B--2---:R-:W-:-:S05]  /*1b70*/  @P0 LOP3.LUT R3, R3, R6, RZ, 0xfc, !PT ;  /* 0x0000000603030212 */ /* 0x004fca00078efcff */
[----:B------:R0:W-:Y:S04]  /*1b80*/  @P0 STG.E desc[UR16][R4.64], R3 ;  /* 0x0000000304000986 */ /* 0x0001e8000c101910 */
[----:B------:R-:W2:Y:S01]  /*1b90*/  @!P0 LDG.E R7, desc[UR16][R4.64] ;  /* 0x0000001004078981 */ /* 0x000ea2000c1e1900 */
[----:B------:R-:W-:Y:S02]  /*1ba0*/  ISETP.NE.AND P1, PT, R9, UR4, PT ;  /* 0x0000000409007c0c */ /* 0x000fe4000bf25270 */
[----:B--2---:R-:W-:-:S05]  /*1bb0*/  @!P0 LOP3.LUT R7, R7, R6, RZ, 0x30, !PT ;  /* 0x0000000607078212 */ /* 0x004fca00078e30ff */
[----:B------:R0:W-:Y:S06]  /*1bc0*/  @!P0 STG.E desc[UR16][R4.64], R7 ;  /* 0x0000000704008986 */ /* 0x0001ec000c101910 */
[----:B------:R-:W-:Y:S05]  /*1bd0*/  @P1 BRA `(.L_x_26) ;  /* 0xffffffe400b81947 */ /* 0x000fea000383ffff */
[----:B------:R-:W-:Y:S05]  /*1be0*/  EXIT ;  /* 0x000000000000794d */ /* 0x000fea0003800000 */
.L_x_20:
[C---:B------:R-:W-:Y:S01]  /*1bf0*/  VIADD R2, R5.reuse, 0xffffffff ;  /* 0xffffffff05027836 */ /* 0x040fe20000000000 */
[----:B------:R-:W-:Y:S01]  /*1c00*/  LOP3.LUT R16, R5, 0x7, RZ, 0xc0, !PT ;  /* 0x0000000705107812 */ /* 0x000fe200078ec0ff */
[----:B------:R-:W-:-:S03]  /*1c10*/  IMAD.MOV.U32 R4, RZ, RZ, RZ ;  /* 0x000000ffff047224 */ /* 0x000fc600078e00ff */
[----:B------:R-:W-:Y:S02]  /*1c20*/  ISETP.GE.U32.AND P1, PT, R2, 0x7, PT ;  /* 0x000000070200780c */ /* 0x000fe40003f26070 */
[----:B------:R-:W-:-:S11]  /*1c30*/  ISETP.NE.AND P0, PT, R16, RZ, PT ;  /* 0x000000ff1000720c */ /* 0x000fd60003f05270 */
[----:B------:R-:W-:Y:S05]  /*1c40*/  @!P1 BRA `(.L_x_27) ;  /* 0x0000000400009947 */ /* 0x000fea0003800000 */
[----:B------:R-:W0:Y:S01]  /*1c50*/  LDC.64 R2, c[0x0][0x3a0] ;  /* 0x0000e800ff027b82 */ /* 0x000e220000000a00 */
[----:B------:R-:W-:Y:S01]  /*1c60*/  LOP3.LUT R4, R5, 0xfffffff8, RZ, 0xc0, !PT ;  /* 0xfffffff805047812 */ /* 0x000fe200078ec0ff */
[----:B------:R-:W-:-:S04]  /*1c70*/  IMAD R6, R0, R5, 0x3 ;  /* 0x0000000300067424 */ /* 0x000fc800078e0205 */
[----:B------:R-:W-:-:S07]  /*1c80*/  IMAD.MOV R7, RZ, RZ, -R4 ;  /* 0x000000ffff077224 */ /* 0x000fce00078e0a04 */
.L_x_28:
[----:B------:R-:W-:-:S05]  /*1c90*/  VIADD R10, R6, 0xfffffffd ;  /* 0xfffffffd060a7836 */ /* 0x000fca0000000000 */
[----:B-1----:R-:W-:-:S05]  /*1ca0*/  SHF.R.U32.HI R9, RZ, 0x5, R10 ;  /* 0x00000005ff097819 */ /* 0x002fca000001160a */
[----:B0-----:R-:W-:-:S05]  /*1cb0*/  IMAD.WIDE.U32 R8, R9, 0x4, R2 ;  /* 0x0000000409087825 */ /* 0x001fca00078e0002 */
[----:B------:R-:W2:Y:S01]  /*1cc0*/  LDG.E R12, desc[UR16][R8.64] ;  /* 0x00000010080c7981 */ /* 0x000ea2000c1e1900 */
[----:B------:R-:W-:Y:S02]  /*1cd0*/  IMAD.MOV.U32 R11, RZ, RZ, 0x1 ;  /* 0x00000001ff0b7424 */ /* 0x000fe400078e00ff */
[----:B------:R-:W-:-:S03]  /*1ce0*/  VIADD R14, R6, 0xfffffffe ;  /* 0xfffffffe060e7836 */ /* 0x000fc60000000000 */
[----:B------:R-:W-:Y:S02]  /*1cf0*/  SHF.L.W.U32 R13, R11, R10, RZ ;  /* 0x0000000a0b0d7219 */ /* 0x000fe40000000eff */
[----:B------:R-:W-:Y:S02]  /*1d00*/  SHF.R.U32.HI R15, RZ, 0x5, R14 ;  /* 0x00000005ff0f7819 */ /* 0x000fe4000001160e */
[----:B--2---:R-:W-:-:S03]  /*1d10*/  LOP3.LUT R17, R12, R13, RZ, 0x30, !PT ;  /* 0x0000000d0c117212 */ /* 0x004fc600078e30ff */
[----:B------:R-:W-:Y:S02]  /*1d20*/  IMAD.WIDE.U32 R12, R15, 0x4, R2 ;  /* 0x000000040f0c7825 */ /* 0x000fe400078e0002 */
[----:B------:R0:W-:Y:S04]  /*1d30*/  STG.E desc[UR16][R8.64], R17 ;  /* 0x0000001108007986 */ /* 0x0001e8000c101910 */
[----:B------:R-:W2:Y:S01]  /*1d40*/  LDG.E R10, desc[UR16][R12.64] ;  /* 0x000000100c0a7981 */ /* 0x000ea2000c1e1900 */
[----:B------:R-:W-:Y:S01]  /*1d50*/  VIADD R18, R6, 0xffffffff ;  /* 0xffffffff06127836 */ /* 0x000fe20000000000 */
[----:B------:R-:W-:-:S04]  /*1d60*/  SHF.L.W.U32 R15, R11, R14, RZ ;  /* 0x0000000e0b0f7219 */ /* 0x000fc80000000eff */
[----:B------:R-:W-:Y:S02]  /*1d70*/  SHF.R.U32.HI R21, RZ, 0x5, R18 ;  /* 0x00000005ff157819 */ /* 0x000fe40000011612 */
[----:B--2---:R-:W-:-:S03]  /*1d80*/  LOP3.LUT R19, R10, R15, RZ, 0x30, !PT ;  /* 0x0000000f0a137212 */ /* 0x004fc600078e30ff */
[----:B------:R-:W-:Y:S02]  /*1d90*/  IMAD.WIDE.U32 R14, R21, 0x4, R2 ;  /* 0x00000004150e7825 */ /* 0x000fe400078e0002 */
[----:B------:R1:W-:Y:S04]  /*1da0*/  STG.E desc[UR16][R12.64], R19 ;  /* 0x000000130c007986 */ /* 0x0003e8000c101910 */
[----:B------:R-:W2:Y:S01]  /*1db0*/  LDG.E R10, desc[UR16][R14.64] ;  /* 0x000000100e0a7981 */ /* 0x000ea2000c1e1900 */
[----:B------:R-:W-:Y:S02]  /*1dc0*/  SHF.R.U32.HI R23, RZ, 0x5, R6 ;  /* 0x00000005ff177819 */ /* 0x000fe40000011606 */
[----:B------:R-:W-:-:S03]  /*1dd0*/  SHF.L.W.U32 R21, R11, R18, RZ ;  /* 0x000000120b157219 */ /* 0x000fc60000000eff */
[----:B0-----:R-:W-:Y:S01]  /*1de0*/  IMAD.WIDE.U32 R8, R23, 0x4, R2 ;  /* 0x0000000417087825 */ /* 0x001fe200078e0002 */
[----:B--2---:R-:W-:-:S05]  /*1df0*/  LOP3.LUT R21, R10, R21, RZ, 0x30, !PT ;  /* 0x000000150a157212 */ /* 0x004fca00078e30ff */
[----:B------:R0:W-:Y:S04]  /*1e00*/  STG.E desc[UR16][R14.64], R21 ;  /* 0x000000150e007986 */ /* 0x0001e8000c101910 */
[----:B------:R-:W2:Y:S01]  /*1e10*/  LDG.E R10, desc[UR16][R8.64] ;  /* 0x00000010080a7981 */ /* 0x000ea2000c1e1900 */
[----:B------:R-:W-:Y:S01]  /*1e20*/  VIADD R18, R6, 0x1 ;  /* 0x0000000106127836 */ /* 0x000fe20000000000 */
[----:B------:R-:W-:-:S04]  /*1e30*/  SHF.L.W.U32 R17, R11, R6, RZ ;  /* 0x000000060b117219 */ /* 0x000fc80000000eff */
[----:B------:R-:W-:-:S05]  /*1e40*/  SHF.R.U32.HI R23, RZ, 0x5, R18 ;  /* 0x00000005ff177819 */ /* 0x000fca0000011612 */
[----:B-1----:R-:W-:Y:S01]  /*1e50*/  IMAD.WIDE.U32 R12, R23, 0x4, R2 ;  /* 0x00000004170c7825 */ /* 0x002fe200078e0002 */
[----:B--2---:R-:W-:-:S05]  /*1e60*/  LOP3.LUT R17, R10, R17, RZ, 0x30, !PT ;  /* 0x000000110a117212 */ /* 0x004fca00078e30ff */
[----:B------:R1:W-:Y:S04]  /*1e70*/  STG.E desc[UR16][R8.64], R17 ;  /* 0x0000001108007986 */ /* 0x0003e8000c101910 */
[----:B------:R-:W2:Y:S01]  /*1e80*/  LDG.E R10, desc[UR16][R12.64] ;  /* 0x000000100c0a7981 */ /* 0x000ea2000c1e1900 */
[----:B------:R-:W-:Y:S01]  /*1e90*/  VIADD R20, R6, 0x2 ;  /* 0x0000000206147836 */ /* 0x000fe20000000000 */
[----:B------:R-:W-:-:S04]  /*1ea0*/  SHF.L.W.U32 R19, R11, R18, RZ ;  /* 0x000000120b137219 */ /* 0x000fc80000000eff */
[----:B0-----:R-:W-:-:S05]  /*1eb0*/  SHF.R.U32.HI R15, RZ, 0x5, R20 ;  /* 0x00000005ff0f7819 */ /* 0x001fca0000011614 */
[----:B------:R-:W-:Y:S01]  /*1ec0*/  IMAD.WIDE.U32 R14, R15, 0x4, R2 ;  /* 0x000000040f0e7825 */ /* 0x000fe200078e0002 */
[----:B--2---:R-:W-:-:S05]  /*1ed0*/  LOP3.LUT R19, R10, R19, RZ, 0x30, !PT ;  /* 0x000000130a137212 */ /* 0x004fca00078e30ff */
[----:B------:R0:W-:Y:S04]  /*1ee0*/  STG.E desc[UR16][R12.64], R19 ;  /* 0x000000130c007986 */ /* 0x0001e8000c101910 */
[----:B------:R-:W2:Y:S01]  /*1ef0*/  LDG.E R10, desc[UR16][R14.64] ;  /* 0x000000100e0a7981 */ /* 0x000ea2000c1e1900 */
[----:B------:R-:W-:Y:S01]  /*1f00*/  VIADD R18, R6, 0x3 ;  /* 0x0000000306127836 */ /* 0x000fe20000000000 */
[----:B------:R-:W-:-:S04]  /*1f10*/  SHF.L.W.U32 R21, R11, R20, RZ ;  /* 0x000000140b157219 */ /* 0x000fc80000000eff */
[----:B-1----:R-:W-:-:S05]  /*1f20*/  SHF.R.U32.HI R9, RZ, 0x5, R18 ;  /* 0x00000005ff097819 */ /* 0x002fca0000011612 */
[----:B------:R-:W-:Y:S01]  /*1f30*/  IMAD.WIDE.U32 R8, R9, 0x4, R2 ;  /* 0x0000000409087825 */ /* 0x000fe200078e0002 */
        /* <DEDUP_REMOVED lines=11> */
[----:B------:R-:W-:Y:S01]  /*1ff0*/  SHF.L.W.U32 R11, R11, R10, RZ ;  /* 0x0000000a0b0b7219 */ /* 0x000fe20000000eff */
[----:B------:R-:W-:-:S03]  /*2000*/  VIADD R6, R6, 0x8 ;  /* 0x0000000806067836 */ /* 0x000fc60000000000 */
[----:B------:R-:W-:Y:S02]  /*2010*/  ISETP.NE.AND P1, PT, R7, RZ, PT ;  /* 0x000000ff0700720c */ /* 0x000fe40003f25270 */
[----:B--2---:R-:W-:-:S05]  /*2020*/  LOP3.LUT R11, R18, R11, RZ, 0x30, !PT ;  /* 0x0000000b120b7212 */ /* 0x004fca00078e30ff */
[----:B------:R1:W-:Y:S06]  /*2030*/  STG.E desc[UR16][R12.64], R11 ;  /* 0x0000000b0c007986 */ /* 0x0003ec000c101910 */
[----:B------:R-:W-:Y:S05]  /*2040*/  @P1 BRA `(.L_x_28) ;  /* 0xfffffffc00101947 */ /* 0x000fea000383ffff */
.L_x_27:
[----:B------:R-:W-:Y:S05]  /*2050*/  @!P0 EXIT ;  /* 0x000000000000894d */ /* 0x000fea0003800000 */
[----:B------:R-:W-:Y:S02]  /*2060*/  ISETP.GE.U32.AND P0, PT, R16, 0x4, PT ;  /* 0x000000041000780c */ /* 0x000fe40003f06070 */
[----:B------:R-:W-:-:S04]  /*2070*/  LOP3.LUT R18, R5, 0x3, RZ, 0xc0, !PT ;  /* 0x0000000305127812 */ /* 0x000fc800078ec0ff */
[----:B------:R-:W-:-:S07]  /*2080*/  ISETP.NE.AND P1, PT, R18, RZ, PT ;  /* 0x000000ff1200720c */ /* 0x000fce0003f25270 */
[----:B------:R-:W-:Y:S06]  /*2090*/  @!P0 BRA `(.L_x_29) ;  /* 0x00000000007c8947 */ /* 0x000fec0003800000 */
[----:B------:R-:W0:Y:S01]  /*20a0*/  LDC.64 R2, c[0x0][0x3a0] ;  /* 0x0000e800ff027b82 */ /* 0x000e220000000a00 */
[----:B-1----:R-:W-:-:S05]  /*20b0*/  IMAD R11, R0, R5, R4 ;  /* 0x00000005000b7224 */ /* 0x002fca00078e0204 */
[----:B------:R-:W-:-:S05]  /*20c0*/  SHF.R.U32.HI R13, RZ, 0x5, R11 ;  /* 0x00000005ff0d7819 */ /* 0x000fca000001160b */
        /* <DEDUP_REMOVED lines=16> */
[----:B------:R-:W3:Y:S01]  /*21d0*/  LDG.E R14, desc[UR16][R8.64] ;  /* 0x00000010080e7981 */ /* 0x000ee2000c1e1900 */
[----:B------:R-:W-:Y:S01]  /*21e0*/  VIADD R11, R11, 0x3 ;  /* 0x000000030b0b7836 */ /* 0x000fe20000000000 */
[----:B------:R-:W-:-:S04]  /*21f0*/  SHF.L.W.U32 R19, R10, R19, RZ ;  /* 0x000000130a137219 */ /* 0x000fc80000000eff */
[----:B0-----:R-:W-:-:S05]  /*2200*/  SHF.R.U32.HI R13, RZ, 0x5, R11 ;  /* 0x00000005ff0d7819 */ /* 0x001fca000001160b */
[----:B------:R-:W-:Y:S01]  /*2210*/  IMAD.WIDE.U32 R2, R13, 0x4, R2 ;  /* 0x000000040d027825 */ /* 0x000fe200078e0002 */
[----:B---3--:R-:W-:-:S05]  /*2220*/  LOP3.LUT R19, R14, R19, RZ, 0x30, !PT ;  /* 0x000000130e137212 */ /* 0x008fca00078e30ff */
[----:B------:R2:W-:Y:S04]  /*2230*/  STG.E desc[UR16][R8.64], R19 ;  /* 0x0000001308007986 */ /* 0x0005e8000c101910 */
[----:B------:R-:W3:Y:S01]  /*2240*/  LDG.E R12, desc[UR16][R2.64] ;  /* 0x00000010020c7981 */ /* 0x000ee2000c1e1900 */
[----:B------:R-:W-:Y:S01]  /*2250*/  SHF.L.W.U32 R11, R10, R11, RZ ;  /* 0x0000000b0a0b7219 */ /* 0x000fe20000000eff */
[----:B------:R-:W-:-:S03]  /*2260*/  VIADD R4, R4, 0x4 ;  /* 0x0000000404047836 */ /* 0x000fc60000000000 */
[----:B---3--:R-:W-:-:S05]  /*2270*/  LOP3.LUT R11, R12, R11, RZ, 0x30, !PT ;  /* 0x0000000b0c0b7212 */ /* 0x008fca00078e30ff */
[----:B------:R2:W-:Y:S02]  /*2280*/  STG.E desc[UR16][R2.64], R11 ;  /* 0x0000000b02007986 */ /* 0x0005e4000c101910 */
.L_x_29:
[----:B------:R-:W-:Y:S05]  /*2290*/  @!P1 EXIT ;  /* 0x000000000000994d */ /* 0x000fea0003800000 */
[----:B------:R-:W-:Y:S02]  /*22a0*/  ISETP.NE.AND P0, PT, R18, 0x1, PT ;  /* 0x000000011200780c */ /* 0x000fe40003f05270 */
[----:B--2---:R-:W-:-:S04]  /*22b0*/  LOP3.LUT R2, R5, 0x1, RZ, 0xc0, !PT ;  /* 0x0000000105027812 */ /* 0x004fc800078ec0ff */
[----:B------:R-:W-:-:S07]  /*22c0*/  ISETP.NE.U32.AND P1, PT, R2, 0x1, PT ;  /* 0x000000010200780c */ /* 0x000fce0003f25070 */
        /* <DEDUP_REMOVED lines=9> */
[----:B------:R-:W-:-:S05]  /*2360*/  SHF.R.U32.HI R13, RZ, 0x5, R11 ;  /* 0x00000005ff0d7819 */ /* 0x000fca000001160b */
[----:B------:R-:W-:Y:S01]  /*2370*/  IMAD.WIDE.U32 R2, R13, 0x4, R2 ;  /* 0x000000040d027825 */ /* 0x000fe200078e0002 */
[----:B--2---:R-:W-:-:S05]  /*2380*/  LOP3.LUT R9, R8, R9, RZ, 0x30, !PT ;  /* 0x0000000908097212 */ /* 0x004fca00078e30ff */
[----:B------:R0:W-:Y:S04]  /*2390*/  STG.E desc[UR16][R6.64], R9 ;  /* 0x0000000906007986 */ /* 0x0001e8000c101910 */
[----:B------:R-:W2:Y:S01]  /*23a0*/  LDG.E R8, desc[UR16][R2.64] ;  /* 0x0000001002087981 */ /* 0x000ea2000c1e1900 */
[----:B------:R-:W-:Y:S01]  /*23b0*/  SHF.L.W.U32 R11, R10, R11, RZ ;  /* 0x0000000b0a0b7219 */ /* 0x000fe20000000eff */
[----:B------:R-:W-:-:S03]  /*23c0*/  VIADD R4, R4, 0x2 ;  /* 0x0000000204047836 */ /* 0x000fc60000000000 */
[----:B--2---:R-:W-:-:S05]  /*23d0*/  LOP3.LUT R11, R8, R11, RZ, 0x30, !PT ;  /* 0x0000000b080b7212 */ /* 0x004fca00078e30ff */
[----:B------:R0:W-:Y:S02]  /*23e0*/  STG.E desc[UR16][R2.64], R11 ;  /* 0x0000000b02007986 */ /* 0x0001e4000c101910 */
.L_x_30:
[----:B------:R-:W-:Y:S05]  /*23f0*/  @P1 EXIT ;  /* 0x000000000000194d */ /* 0x000fea0003800000 */
[----:B0-----:R-:W0:Y:S01]  /*2400*/  LDC.64 R2, c[0x0][0x3a0] ;  /* 0x0000e800ff027b82 */ /* 0x001e220000000a00 */
[----:B------:R-:W-:-:S05]  /*2410*/  IMAD R0, R0, R5, R4 ;  /* 0x0000000500007224 */ /* 0x000fca00078e0204 */
[----:B------:R-:W-:-:S05]  /*2420*/  SHF.R.U32.HI R5, RZ, 0x5, R0 ;  /* 0x00000005ff057819 */ /* 0x000fca0000011600 */
[----:B0-----:R-:W-:-:S05]  /*2430*/  IMAD.WIDE.U32 R2, R5, 0x4, R2 ;  /* 0x0000000405027825 */ /* 0x001fca00078e0002 */
[----:B------:R-:W2:Y:S01]  /*2440*/  LDG.E R4, desc[UR16][R2.64] ;  /* 0x0000001002047981 */ /* 0x000ea2000c1e1900 */
[----:B------:R-:W-:-:S05]  /*2450*/  IMAD.MOV.U32 R5, RZ, RZ, 0x1 ;  /* 0x00000001ff057424 */ /* 0x000fca00078e00ff */
[----:B------:R-:W-:-:S04]  /*2460*/  SHF.L.W.U32 R5, R5, R0, RZ ;  /* 0x0000000005057219 */ /* 0x000fc80000000eff */
[----:B--2---:R-:W-:-:S05]  /*2470*/  LOP3.LUT R5, R4, R5, RZ, 0x30, !PT ;  /* 0x0000000504057212 */ /* 0x004fca00078e30ff */
[----:B------:R-:W-:Y:S01]  /*2480*/  STG.E desc[UR16][R2.64], R5 ;  /* 0x0000000502007986 */ /* 0x000fe2000c101910 */
[----:B------:R-:W-:Y:S05]  /*2490*/  EXIT ;  /* 0x000000000000794d */ /* 0x000fea0003800000 */
.L_x_31:
        /* <DEDUP_REMOVED lines=14> */
.L_x_35:


//--------------------- .nv.shared.reserved.0     --------------------------
	.section	.nv.shared.reserved.0,"aw",@nobits
	.weak		__nv_reservedSMEM_offset_0_alias
	.size		__nv_reservedSMEM_offset_0_alias, 0, 64
	.other		__nv_reservedSMEM_offset_0_alias,@"STO_CUDA_RESERVED_SHARED STV_DEFAULT"
__nv_reservedSMEM_offset_0_alias:
	.zero		0
	.zero		64


//--------------------- .nv.constant0._ZN3x863gpu12mar_multiplyEPKjjjS2_jjPj --------------------------
	.section	.nv.constant0._ZN3x863gpu12mar_multiplyEPKjjjS2_jjPj,"a",@progbits
	.sectionflags	@""
	.align	4
.nv.constant0._ZN3x863gpu12mar_multiplyEPKjjjS2_jjPj:
	.zero		936


//--------------------- .nv.constant0._ZN3x863gpu12m4ri_precalcEPbj --------------------------
	.section	.nv.constant0._ZN3x863gpu12m4ri_precalcEPbj,"a",@progbits
	.sectionflags	@""
	.align	4
.nv.constant0._ZN3x863gpu12m4ri_precalcEPbj:
	.zero		908


//--------------------- .nv.constant0._ZN3x863gpu9transposeEPjPKjjj --------------------------
	.section	.nv.constant0._ZN3x863gpu9transposeEPjPKjjj,"a",@progbits
	.sectionflags	@""
	.align	4
.nv.constant0._ZN3x863gpu9transposeEPjPKjjj:
	.zero		920


//--------------------- .nv.constant0._ZN3x863gpu13m4ri_multiplyEPKjjjS2_jjPjPKbj --------------------------
	.section	.nv.constant0._ZN3x863gpu13m4ri_multiplyEPKjjjS2_jjPjPKbj,"a",@progbits
	.sectionflags	@""
	.align	4
.nv.constant0._ZN3x863gpu13m4ri_multiplyEPKjjjS2_jjPjPKbj:
	.zero		948


//--------------------- SYMBOLS --------------------------

	.type		.nv.reservedSmem.offset0,@object
	.size		.nv.reservedSmem.offset0,0x4
